	.target	sm_90a

	.elftype	@"ET_EXEC"


//--------------------- .note.nv.tkinfo           --------------------------
	.section	.note.nv.tkinfo,"",@"SHT_NOTE"
	.sectionflags	@"SHF_NOTE_NV_TKINFO"
	.tkinfo
        /*0018*/ 	.word	0x00000002
        /*0030*/ 	.string	""
        /*0030*/ 	.string	"ptxas"
        /*0030*/ 	.string	"Cuda compilation tools, release 13.0, V13.0.88"
        /*0030*/ 	.string	"Build cuda_13.0.r13.0/compiler.36424714_0"
        /*0030*/ 	.string	"-arch sm_90a -m 64 "



//--------------------- .note.nv.cuinfo           --------------------------
	.section	.note.nv.cuinfo,"",@"SHT_NOTE"
	.sectionflags	@"SHF_NOTE_NV_CUINFO"
        /*0018*/ 	.short	0x0002
        /*001a*/ 	.short	0x005a
        /*001c*/ 	.short	0x0082
	.zero		2


//--------------------- .nv.info                  --------------------------
	.section	.nv.info,"",@"SHT_CUDA_INFO"
	.align	4


	//----- nvinfo : EIATTR_REGCOUNT
	.align		4
        /*0000*/ 	.byte	0x04, 0x2f
        /*0002*/ 	.short	(.L_12 - .L_11)
	.align		4
.L_11:
        /*0004*/ 	.word	index@(_ZN7cutlass13device_kernelINS_4conv6kernel13ConvUniversalINS1_16ConvProblemShapeILNS1_8OperatorE1ELi2EEENS1_10collective14CollectiveConvINS1_46MainloopSm90TmaGmmaWarpSpecializedImplicitGemmILS5_1ELi5ELi2EN4cute5tupleIJNSA_1CILi2EEENSC_ILi1EEESE_EEENS1_36KernelImplicitTmaWarpSpecializedSm90ELi1EEENSB_IJNSC_ILi256EEENSC_ILi64EEENSB_IJSJ_EEEEEENS_10bfloat16_tESM_NSA_8TiledMMAINSA_8MMA_AtomIJNSA_4SM904GMMA27MMA_64x64x16_F32BF16BF16_SSILNSQ_5MajorE0ELSS_1ELNSQ_7ScaleInE1ELST_1EEEEEENSA_6LayoutINSB_IJSE_SE_SE_EEENSB_IJNSC_ILi0EEESY_SY_EEEEENSB_IJNSA_10UnderscoreES11_S11_EEEEENS7_6detail26Sm90ImplicitGemmTileTraitsINSA_20SM90_TMA_LOAD_IM2COLENSA_14ComposedLayoutINSA_7SwizzleILi3ELi4ELi3EEENSA_18smem_ptr_flag_bitsILi16EEENSW_INSB_IJNSB_IJNSC_ILi8EEENSC_ILi32EEEEEENSB_IJSJ_SE_EEENSB_IJSE_NSC_ILi5EEEEEEEEENSB_IJNSB_IJSJ_NSC_ILi512EEEEEENSB_IJSE_SY_EEENSB_IJSY_NSC_ILi16384EEEEEEEEEEEEEvEENS15_INSA_23SM90_TMA_LOAD_MULTICASTENS17_IS19_S1B_NSW_INSB_IJS1F_NSB_IJS1C_S1C_EEES1H_EEENSB_IJS1L_S1K_NSB_IJSY_NSC_ILi4096EEEEEEEEEEEEEvEEEENS_8epilogue10collective6detail29Sm90TmaWarpSpecializedAdapterINS23_15DefaultEpilogueISM_NSB_IJNSB_IJlllEEESE_SY_EEES28_NS22_6thread17LinearCombinationISM_Li1EffLNS29_9ScaleType4KindE0ELNS_15FloatRoundStyleE2ESM_EENS_4gemm15EpilogueDefaultEEEEEvvEEEEvNT_6ParamsE)
        /*0008*/ 	.word	0x0000009a


	//----- nvinfo : EIATTR_FRAME_SIZE
	.align		4
.L_12:
        /*000c*/ 	.byte	0x04, 0x11
        /*000e*/ 	.short	(.L_14 - .L_13)
	.align		4
.L_13:
        /*0010*/ 	.word	index@(_ZN7cutlass13device_kernelINS_4conv6kernel13ConvUniversalINS1_16ConvProblemShapeILNS1_8OperatorE1ELi2EEENS1_10collective14CollectiveConvINS1_46MainloopSm90TmaGmmaWarpSpecializedImplicitGemmILS5_1ELi5ELi2EN4cute5tupleIJNSA_1CILi2EEENSC_ILi1EEESE_EEENS1_36KernelImplicitTmaWarpSpecializedSm90ELi1EEENSB_IJNSC_ILi256EEENSC_ILi64EEENSB_IJSJ_EEEEEENS_10bfloat16_tESM_NSA_8TiledMMAINSA_8MMA_AtomIJNSA_4SM904GMMA27MMA_64x64x16_F32BF16BF16_SSILNSQ_5MajorE0ELSS_1ELNSQ_7ScaleInE1ELST_1EEEEEENSA_6LayoutINSB_IJSE_SE_SE_EEENSB_IJNSC_ILi0EEESY_SY_EEEEENSB_IJNSA_10UnderscoreES11_S11_EEEEENS7_6detail26Sm90ImplicitGemmTileTraitsINSA_20SM90_TMA_LOAD_IM2COLENSA_14ComposedLayoutINSA_7SwizzleILi3ELi4ELi3EEENSA_18smem_ptr_flag_bitsILi16EEENSW_INSB_IJNSB_IJNSC_ILi8EEENSC_ILi32EEEEEENSB_IJSJ_SE_EEENSB_IJSE_NSC_ILi5EEEEEEEEENSB_IJNSB_IJSJ_NSC_ILi512EEEEEENSB_IJSE_SY_EEENSB_IJSY_NSC_ILi16384EEEEEEEEEEEEEvEENS15_INSA_23SM90_TMA_LOAD_MULTICASTENS17_IS19_S1B_NSW_INSB_IJS1F_NSB_IJS1C_S1C_EEES1H_EEENSB_IJS1L_S1K_NSB_IJSY_NSC_ILi4096EEEEEEEEEEEEEvEEEENS_8epilogue10collective6detail29Sm90TmaWarpSpecializedAdapterINS23_15DefaultEpilogueISM_NSB_IJNSB_IJlllEEESE_SY_EEES28_NS22_6thread17LinearCombinationISM_Li1EffLNS29_9ScaleType4KindE0ELNS_15FloatRoundStyleE2ESM_EENS_4gemm15EpilogueDefaultEEEEEvvEEEEvNT_6ParamsE)
        /*0014*/ 	.word	0x00000000


	//----- nvinfo : EIATTR_MIN_STACK_SIZE
	.align		4
.L_14:
        /*0018*/ 	.byte	0x04, 0x12
        /*001a*/ 	.short	(.L_16 - .L_15)
	.align		4
.L_15:
        /*001c*/ 	.word	index@(_ZN7cutlass13device_kernelINS_4conv6kernel13ConvUniversalINS1_16ConvProblemShapeILNS1_8OperatorE1ELi2EEENS1_10collective14CollectiveConvINS1_46MainloopSm90TmaGmmaWarpSpecializedImplicitGemmILS5_1ELi5ELi2EN4cute5tupleIJNSA_1CILi2EEENSC_ILi1EEESE_EEENS1_36KernelImplicitTmaWarpSpecializedSm90ELi1EEENSB_IJNSC_ILi256EEENSC_ILi64EEENSB_IJSJ_EEEEEENS_10bfloat16_tESM_NSA_8TiledMMAINSA_8MMA_AtomIJNSA_4SM904GMMA27MMA_64x64x16_F32BF16BF16_SSILNSQ_5MajorE0ELSS_1ELNSQ_7ScaleInE1ELST_1EEEEEENSA_6LayoutINSB_IJSE_SE_SE_EEENSB_IJNSC_ILi0EEESY_SY_EEEEENSB_IJNSA_10UnderscoreES11_S11_EEEEENS7_6detail26Sm90ImplicitGemmTileTraitsINSA_20SM90_TMA_LOAD_IM2COLENSA_14ComposedLayoutINSA_7SwizzleILi3ELi4ELi3EEENSA_18smem_ptr_flag_bitsILi16EEENSW_INSB_IJNSB_IJNSC_ILi8EEENSC_ILi32EEEEEENSB_IJSJ_SE_EEENSB_IJSE_NSC_ILi5EEEEEEEEENSB_IJNSB_IJSJ_NSC_ILi512EEEEEENSB_IJSE_SY_EEENSB_IJSY_NSC_ILi16384EEEEEEEEEEEEEvEENS15_INSA_23SM90_TMA_LOAD_MULTICASTENS17_IS19_S1B_NSW_INSB_IJS1F_NSB_IJS1C_S1C_EEES1H_EEENSB_IJS1L_S1K_NSB_IJSY_NSC_ILi4096EEEEEEEEEEEEEvEEEENS_8epilogue10collective6detail29Sm90TmaWarpSpecializedAdapterINS23_15DefaultEpilogueISM_NSB_IJNSB_IJlllEEESE_SY_EEES28_NS22_6thread17LinearCombinationISM_Li1EffLNS29_9ScaleType4KindE0ELNS_15FloatRoundStyleE2ESM_EENS_4gemm15EpilogueDefaultEEEEEvvEEEEvNT_6ParamsE)
        /*0020*/ 	.word	0x00000000
.L_16:


//--------------------- .nv.compat                --------------------------
	.section	.nv.compat,"",@"SHT_CUDA_COMPAT_INFO"
	.align	4
        /*0000*/ 	.byte	0x02, 0x09, 0x01, 0x00, 0x02, 0x02, 0x04, 0x00, 0x02, 0x05, 0x05, 0x00, 0x03, 0x07, 0x01, 0x01
        /*0010*/ 	.byte	0x02, 0x03, 0x01, 0x00, 0x02, 0x06, 0x01, 0x00, 0x04, 0x0b, 0x08, 0x00, 0x00, 0x00, 0x00, 0x00
        /*0020*/ 	.byte	0x00, 0x00, 0x00, 0x00


//--------------------- .nv.info._ZN7cutlass13device_kernelINS_4conv6kernel13ConvUniversalINS1_16ConvProblemShapeILNS1_8OperatorE1ELi2EEENS1_10collective14CollectiveConvINS1_46MainloopSm90TmaGmmaWarpSpecializedImplicitGemmILS5_1ELi5ELi2EN4cute5tupleIJNSA_1CILi2EEENSC_ILi1EEESE_EEENS1_36KernelImplicitTmaWarpSpecializedSm90ELi1EEENSB_IJNSC_ILi256EEENSC_ILi64EEENSB_IJSJ_EEEEEENS_10bfloat16_tESM_NSA_8TiledMMAINSA_8MMA_AtomIJNSA_4SM904GMMA27MMA_64x64x16_F32BF16BF16_SSILNSQ_5MajorE0ELSS_1ELNSQ_7ScaleInE1ELST_1EEEEEENSA_6LayoutINSB_IJSE_SE_SE_EEENSB_IJNSC_ILi0EEESY_SY_EEEEENSB_IJNSA_10UnderscoreES11_S11_EEEEENS7_6detail26Sm90ImplicitGemmTileTraitsINSA_20SM90_TMA_LOAD_IM2COLENSA_14ComposedLayoutINSA_7SwizzleILi3ELi4ELi3EEENSA_18smem_ptr_flag_bitsILi16EEENSW_INSB_IJNSB_IJNSC_ILi8EEENSC_ILi32EEEEEENSB_IJSJ_SE_EEENSB_IJSE_NSC_ILi5EEEEEEEEENSB_IJNSB_IJSJ_NSC_ILi512EEEEEENSB_IJSE_SY_EEENSB_IJSY_NSC_ILi16384EEEEEEEEEEEEEvEENS15_INSA_23SM90_TMA_LOAD_MULTICASTENS17_IS19_S1B_NSW_INSB_IJS1F_NSB_IJS1C_S1C_EEES1H_EEENSB_IJS1L_S1K_NSB_IJSY_NSC_ILi4096EEEEEEEEEEEEEvEEEENS_8epilogue10collective6detail29Sm90TmaWarpSpecializedAdapterINS23_15DefaultEpilogueISM_NSB_IJNSB_IJlllEEESE_SY_EEES28_NS22_6thread17LinearCombinationISM_Li1EffLNS29_9ScaleType4KindE0ELNS_15FloatRoundStyleE2ESM_EENS_4gemm15EpilogueDefaultEEEEEvvEEEEvNT_6ParamsE --------------------------
	.section	.nv.info._ZN7cutlass13device_kernelINS_4conv6kernel13ConvUniversalINS1_16ConvProblemShapeILNS1_8OperatorE1ELi2EEENS1_10collective14CollectiveConvINS1_46MainloopSm90TmaGmmaWarpSpecializedImplicitGemmILS5_1ELi5ELi2EN4cute5tupleIJNSA_1CILi2EEENSC_ILi1EEESE_EEENS1_36KernelImplicitTmaWarpSpecializedSm90ELi1EEENSB_IJNSC_ILi256EEENSC_ILi64EEENSB_IJSJ_EEEEEENS_10bfloat16_tESM_NSA_8TiledMMAINSA_8MMA_AtomIJNSA_4SM904GMMA27MMA_64x64x16_F32BF16BF16_SSILNSQ_5MajorE0ELSS_1ELNSQ_7ScaleInE1ELST_1EEEEEENSA_6LayoutINSB_IJSE_SE_SE_EEENSB_IJNSC_ILi0EEESY_SY_EEEEENSB_IJNSA_10UnderscoreES11_S11_EEEEENS7_6detail26Sm90ImplicitGemmTileTraitsINSA_20SM90_TMA_LOAD_IM2COLENSA_14ComposedLayoutINSA_7SwizzleILi3ELi4ELi3EEENSA_18smem_ptr_flag_bitsILi16EEENSW_INSB_IJNSB_IJNSC_ILi8EEENSC_ILi32EEEEEENSB_IJSJ_SE_EEENSB_IJSE_NSC_ILi5EEEEEEEEENSB_IJNSB_IJSJ_NSC_ILi512EEEEEENSB_IJSE_SY_EEENSB_IJSY_NSC_ILi16384EEEEEEEEEEEEEvEENS15_INSA_23SM90_TMA_LOAD_MULTICASTENS17_IS19_S1B_NSW_INSB_IJS1F_NSB_IJS1C_S1C_EEES1H_EEENSB_IJS1L_S1K_NSB_IJSY_NSC_ILi4096EEEEEEEEEEEEEvEEEENS_8epilogue10collective6detail29Sm90TmaWarpSpecializedAdapterINS23_15DefaultEpilogueISM_NSB_IJNSB_IJlllEEESE_SY_EEES28_NS22_6thread17LinearCombinationISM_Li1EffLNS29_9ScaleType4KindE0ELNS_15FloatRoundStyleE2ESM_EENS_4gemm15EpilogueDefaultEEEEEvvEEEEvNT_6ParamsE,"",@"SHT_CUDA_INFO"
	.sectionflags	@""
	.align	4


	//----- nvinfo : EIATTR_CUDA_API_VERSION
	.align		4
        /*0000*/ 	.byte	0x04, 0x37
        /*0002*/ 	.short	(.L_18 - .L_17)
.L_17:
        /*0004*/ 	.word	0x00000082


	//----- nvinfo : EIATTR_KPARAM_INFO
	.align		4
.L_18:
        /*0008*/ 	.byte	0x04, 0x17
        /*000a*/ 	.short	(.L_20 - .L_19)
.L_19:
        /*000c*/ 	.word	0x00000000
        /*0010*/ 	.short	0x0000
        /*0012*/ 	.short	0x0070
        /*0014*/ 	.byte	0x00, 0xf0, 0x01, 0x0e


	//----- nvinfo : EIATTR_SPARSE_MMA_MASK
	.align		4
.L_20:
        /*0018*/ 	.byte	0x03, 0x50
        /*001a*/ 	.short	0x0000


	//----- nvinfo : EIATTR_MAXREG_COUNT
	.align		4
        /*001c*/ 	.byte	0x03, 0x1b
        /*001e*/ 	.short	0x00ff


	//----- nvinfo : EIATTR_NUM_BARRIERS
	.align		4
        /*0020*/ 	.byte	0x02, 0x4c
        /*0022*/ 	.byte	0x01
	.zero		1


	//----- nvinfo : EIATTR_MERCURY_ISA_VERSION
	.align		4
        /*0024*/ 	.byte	0x03, 0x5f
        /*0026*/ 	.short	0x0101


	//----- nvinfo : EIATTR_COOP_GROUP_MASK_REGIDS
	.align		4
        /*0028*/ 	.byte	0x04, 0x29
        /*002a*/ 	.short	(.L_22 - .L_21)


	//   ....[0]....
.L_21:
        /*002c*/ 	.word	0xffffffff


	//   ....[1]....
        /*0030*/ 	.word	0xffffffff


	//   ....[2]....
        /*0034*/ 	.word	0xffffffff


	//   ....[3]....
        /*0038*/ 	.word	0xffffffff


	//----- nvinfo : EIATTR_COOP_GROUP_INSTR_OFFSETS
	.align		4
.L_22:
        /*003c*/ 	.byte	0x04, 0x28
        /*003e*/ 	.short	(.L_24 - .L_23)


	//   ....[0]....
.L_23:
        /*0040*/ 	.word	0x00000070


	//   ....[1]....
        /*0044*/ 	.word	0x00000080


	//   ....[2]....
        /*0048*/ 	.word	0x00000140


	//   ....[3]....
        /*004c*/ 	.word	0x000006c0


	//----- nvinfo : EIATTR_MBARRIER_INSTR_OFFSETS
	.align		4
.L_24:
        /*0050*/ 	.byte	0x04, 0x39
        /*0052*/ 	.short	(.L_26 - .L_25)


	//   ....[0]....
.L_25:
        /*0054*/ 	.word	0x000002f0
        /*0058*/ 	.word	0x000000ff
        /*005c*/ 	.word	0x00032000
        /*0060*/ 	.short	0x0100
        /*0062*/ 	.byte	0x08
	.zero		1


	//   ....[1]....
        /*0064*/ 	.word	0x00000300
        /*0068*/ 	.word	0x000000ff
        /*006c*/ 	.word	0x00032028
        /*0070*/ 	.short	0x0100
        /*0072*/ 	.byte	0x08
	.zero		1


	//   ....[2]....
        /*0074*/ 	.word	0x00000310
        /*0078*/ 	.word	0x000000ff
        /*007c*/ 	.word	0x00032008
        /*0080*/ 	.short	0x0100
        /*0082*/ 	.byte	0x08
	.zero		1


	//   ....[3]....
        /*0084*/ 	.word	0x00000320
        /*0088*/ 	.word	0x000000ff
        /*008c*/ 	.word	0x00032030
        /*0090*/ 	.short	0x0100
        /*0092*/ 	.byte	0x08
	.zero		1


	//   ....[4]....
        /*0094*/ 	.word	0x00000330
        /*0098*/ 	.word	0x000000ff
        /*009c*/ 	.word	0x00032010
        /*00a0*/ 	.short	0x0100
        /*00a2*/ 	.byte	0x08
	.zero		1


	//   ....[5]....
        /*00a4*/ 	.word	0x00000340
        /*00a8*/ 	.word	0x000000ff
        /*00ac*/ 	.word	0x00032038
        /*00b0*/ 	.short	0x0100
        /*00b2*/ 	.byte	0x08
	.zero		1


	//   ....[6]....
        /*00b4*/ 	.word	0x00000350
        /*00b8*/ 	.word	0x000000ff
        /*00bc*/ 	.word	0x00032018
        /*00c0*/ 	.short	0x0100
        /*00c2*/ 	.byte	0x08
	.zero		1


	//   ....[7]....
        /*00c4*/ 	.word	0x00000360
        /*00c8*/ 	.word	0x000000ff
        /*00cc*/ 	.word	0x00032040
        /*00d0*/ 	.short	0x0100
        /*00d2*/ 	.byte	0x08
	.zero		1


	//   ....[8]....
        /*00d4*/ 	.word	0x00000370
        /*00d8*/ 	.word	0x000000ff
        /*00dc*/ 	.word	0x00032020
        /*00e0*/ 	.short	0x0100
        /*00e2*/ 	.byte	0x08
	.zero		1


	//   ....[9]....
        /*00e4*/ 	.word	0x00000380
        /*00e8*/ 	.word	0x000000ff
        /*00ec*/ 	.word	0x00032048
        /*00f0*/ 	.short	0x0100
        /*00f2*/ 	.byte	0x08
	.zero		1


	//   ....[10]....
        /*00f4*/ 	.word	0x00000f10
        /*00f8*/ 	.word	0x00000006
        /*00fc*/ 	.word	0x00032000
        /*0100*/ 	.short	0x010a
        /*0102*/ 	.byte	0x3f
	.zero		1


	//   ....[11]....
        /*0104*/ 	.word	0x00001590
        /*0108*/ 	.word	0x00000008
        /*010c*/ 	.word	0x00032000
        /*0110*/ 	.short	0x010a
        /*0112*/ 	.byte	0x3f
	.zero		1


	//   ....[12]....
        /*0114*/ 	.word	0x00001ae0
        /*0118*/ 	.word	0x00000007
        /*011c*/ 	.word	0x00000000
        /*0120*/ 	.short	0x0101
        /*0122*/ 	.byte	0x3f
	.zero		1


	//   ....[13]....
        /*0124*/ 	.word	0x00001d10
        /*0128*/ 	.word	0x00000003
        /*012c*/ 	.word	0x00000000
        /*0130*/ 	.short	0x0101
        /*0132*/ 	.byte	0x3f
	.zero		1


	//   ....[14]....
        /*0134*/ 	.word	0x0000c3e0
        /*0138*/ 	.word	0x0000000e
        /*013c*/ 	.word	0x00032028
        /*0140*/ 	.short	0x010a
        /*0142*/ 	.byte	0x3f
	.zero		1


	//   ....[15]....
        /*0144*/ 	.word	0x0000cac0
        /*0148*/ 	.word	0x00000004
        /*014c*/ 	.word	0x00000000
        /*0150*/ 	.short	0x010a
        /*0152*/ 	.byte	0x3f
	.zero		1


	//   ....[16]....
        /*0154*/ 	.word	0x0000cb70
        /*0158*/ 	.word	0x00000000
        /*015c*/ 	.word	0x00000000
        /*0160*/ 	.short	0x010a
        /*0162*/ 	.byte	0x3f
	.zero		1


	//   ....[17]....
        /*0164*/ 	.word	0x0000cc20
        /*0168*/ 	.word	0x00000000
        /*016c*/ 	.word	0x00000000
        /*0170*/ 	.short	0x010a
        /*0172*/ 	.byte	0x3f
	.zero		1


	//   ....[18]....
        /*0174*/ 	.word	0x0000ccd0
        /*0178*/ 	.word	0x00000000
        /*017c*/ 	.word	0x00000000
        /*0180*/ 	.short	0x010a
        /*0182*/ 	.byte	0x3f
	.zero		1


	//   ....[19]....
        /*0184*/ 	.word	0x0000cd80
        /*0188*/ 	.word	0x00000003
        /*018c*/ 	.word	0x00000000
        /*0190*/ 	.short	0x010a
        /*0192*/ 	.byte	0x3f
	.zero		1


	//----- nvinfo : EIATTR_NUM_MBARRIERS
	.align		4
.L_26:
        /*0194*/ 	.byte	0x03, 0x38
        /*0196*/ 	.short	0x000a


	//----- nvinfo : EIATTR_EXIT_INSTR_OFFSETS
	.align		4
        /*0198*/ 	.byte	0x04, 0x1c
        /*019a*/ 	.short	(.L_28 - .L_27)


	//   ....[0]....
.L_27:
        /*019c*/ 	.word	0x00000a40


	//   ....[1]....
        /*01a0*/ 	.word	0x00001e70


	//   ....[2]....
        /*01a4*/ 	.word	0x00008f10


	//   ....[3]....
        /*01a8*/ 	.word	0x00008f50


	//   ....[4]....
        /*01ac*/ 	.word	0x0000c1a0


	//   ....[5]....
        /*01b0*/ 	.word	0x0000c1e0


	//   ....[6]....
        /*01b4*/ 	.word	0x0000c200


	//   ....[7]....
        /*01b8*/ 	.word	0x0000c9b0


	//   ....[8]....
        /*01bc*/ 	.word	0x0000cdb0


	//----- nvinfo : EIATTR_MAX_THREADS
	.align		4
.L_28:
        /*01c0*/ 	.byte	0x04, 0x05
        /*01c2*/ 	.short	(.L_30 - .L_29)
.L_29:
        /*01c4*/ 	.word	0x00000100
        /*01c8*/ 	.word	0x00000001
        /*01cc*/ 	.word	0x00000001


	//----- nvinfo : EIATTR_CRS_STACK_SIZE
	.align		4
.L_30:
        /*01d0*/ 	.byte	0x04, 0x1e
        /*01d2*/ 	.short	(.L_32 - .L_31)
.L_31:
        /*01d4*/ 	.word	0x00000000


	//----- nvinfo : EIATTR_CBANK_PARAM_SIZE
	.align		4
.L_32:
        /*01d8*/ 	.byte	0x03, 0x19
        /*01da*/ 	.short	0x03f0


	//----- nvinfo : EIATTR_PARAM_CBANK
	.align		4
        /*01dc*/ 	.byte	0x04, 0x0a
        /*01de*/ 	.short	(.L_34 - .L_33)
	.align		4
.L_33:
        /*01e0*/ 	.word	index@(.nv.constant0._ZN7cutlass13device_kernelINS_4conv6kernel13ConvUniversalINS1_16ConvProblemShapeILNS1_8OperatorE1ELi2EEENS1_10collective14CollectiveConvINS1_46MainloopSm90TmaGmmaWarpSpecializedImplicitGemmILS5_1ELi5ELi2EN4cute5tupleIJNSA_1CILi2EEENSC_ILi1EEESE_EEENS1_36KernelImplicitTmaWarpSpecializedSm90ELi1EEENSB_IJNSC_ILi256EEENSC_ILi64EEENSB_IJSJ_EEEEEENS_10bfloat16_tESM_NSA_8TiledMMAINSA_8MMA_AtomIJNSA_4SM904GMMA27MMA_64x64x16_F32BF16BF16_SSILNSQ_5MajorE0ELSS_1ELNSQ_7ScaleInE1ELST_1EEEEEENSA_6LayoutINSB_IJSE_SE_SE_EEENSB_IJNSC_ILi0EEESY_SY_EEEEENSB_IJNSA_10UnderscoreES11_S11_EEEEENS7_6detail26Sm90ImplicitGemmTileTraitsINSA_20SM90_TMA_LOAD_IM2COLENSA_14ComposedLayoutINSA_7SwizzleILi3ELi4ELi3EEENSA_18smem_ptr_flag_bitsILi16EEENSW_INSB_IJNSB_IJNSC_ILi8EEENSC_ILi32EEEEEENSB_IJSJ_SE_EEENSB_IJSE_NSC_ILi5EEEEEEEEENSB_IJNSB_IJSJ_NSC_ILi512EEEEEENSB_IJSE_SY_EEENSB_IJSY_NSC_ILi16384EEEEEEEEEEEEEvEENS15_INSA_23SM90_TMA_LOAD_MULTICASTENS17_IS19_S1B_NSW_INSB_IJS1F_NSB_IJS1C_S1C_EEES1H_EEENSB_IJS1L_S1K_NSB_IJSY_NSC_ILi4096EEEEEEEEEEEEEvEEEENS_8epilogue10collective6detail29Sm90TmaWarpSpecializedAdapterINS23_15DefaultEpilogueISM_NSB_IJNSB_IJlllEEESE_SY_EEES28_NS22_6thread17LinearCombinationISM_Li1EffLNS29_9ScaleType4KindE0ELNS_15FloatRoundStyleE2ESM_EENS_4gemm15EpilogueDefaultEEEEEvvEEEEvNT_6ParamsE)
        /*01e4*/ 	.short	0x0210
        /*01e6*/ 	.short	0x03f0


	//----- nvinfo : EIATTR_SW_WAR
	.align		4
.L_34:
        /*01e8*/ 	.byte	0x04, 0x36
        /*01ea*/ 	.short	(.L_36 - .L_35)
.L_35:
        /*01ec*/ 	.word	0x00000008
.L_36:


//--------------------- .nv.callgraph             --------------------------
	.section	.nv.callgraph,"",@"SHT_CUDA_CALLGRAPH"
	.align	4
	.sectionentsize	8
	.align		4
        /*0000*/ 	.word	0x00000000
	.align		4
        /*0004*/ 	.word	0xffffffff
	.align		4
        /*0008*/ 	.word	0x00000000
	.align		4
        /*000c*/ 	.word	0xfffffffe
	.align		4
        /*0010*/ 	.word	0x00000000
	.align		4
        /*0014*/ 	.word	0xfffffffd
	.align		4
        /*0018*/ 	.word	0x00000000
	.align		4
        /*001c*/ 	.word	0xfffffffc


//--------------------- .nv.constant4             --------------------------
	.section	.nv.constant4,"a",@progbits
	.align	8
	.align		8
.nv.constant4:
        /*0000*/ 	.dword	_ZN39_INTERNAL_e671a126_4_k_cu_c4eb1b16_29194cuda3std3__45__cpo5beginE
	.align		8
        /*0008*/ 	.dword	_ZN39_INTERNAL_e671a126_4_k_cu_c4eb1b16_29194cuda3std3__45__cpo3endE
	.align		8
        /*0010*/ 	.dword	_ZN39_INTERNAL_e671a126_4_k_cu_c4eb1b16_29194cuda3std3__45__cpo6cbeginE
	.align		8
        /*0018*/ 	.dword	_ZN39_INTERNAL_e671a126_4_k_cu_c4eb1b16_29194cuda3std3__45__cpo4cendE
	.align		8
        /*0020*/ 	.dword	_ZN39_INTERNAL_e671a126_4_k_cu_c4eb1b16_29194cuda3std3__441_GLOBAL__N__e671a126_4_k_cu_c4eb1b16_29196ignoreE
	.align		8
        /*0028*/ 	.dword	_ZN39_INTERNAL_e671a126_4_k_cu_c4eb1b16_29194cuda3std3__419piecewise_constructE
	.align		8
        /*0030*/ 	.dword	_ZN39_INTERNAL_e671a126_4_k_cu_c4eb1b16_29194cuda3std3__48in_placeE
	.align		8
        /*0038*/ 	.dword	_ZN39_INTERNAL_e671a126_4_k_cu_c4eb1b16_29194cuda3std6ranges3__45__cpo4swapE
	.align		8
        /*0040*/ 	.dword	_ZN39_INTERNAL_e671a126_4_k_cu_c4eb1b16_29194cuda3std6ranges3__45__cpo9iter_moveE
	.align		8
        /*0048*/ 	.dword	_ZN39_INTERNAL_e671a126_4_k_cu_c4eb1b16_29194cute7productE
	.align		8
        /*0050*/ 	.dword	_ZN39_INTERNAL_e671a126_4_k_cu_c4eb1b16_29194cute1_E


//--------------------- .text._ZN7cutlass13device_kernelINS_4conv6kernel13ConvUniversalINS1_16ConvProblemShapeILNS1_8OperatorE1ELi2EEENS1_10collective14CollectiveConvINS1_46MainloopSm90TmaGmmaWarpSpecializedImplicitGemmILS5_1ELi5ELi2EN4cute5tupleIJNSA_1CILi2EEENSC_ILi1EEESE_EEENS1_36KernelImplicitTmaWarpSpecializedSm90ELi1EEENSB_IJNSC_ILi256EEENSC_ILi64EEENSB_IJSJ_EEEEEENS_10bfloat16_tESM_NSA_8TiledMMAINSA_8MMA_AtomIJNSA_4SM904GMMA27MMA_64x64x16_F32BF16BF16_SSILNSQ_5MajorE0ELSS_1ELNSQ_7ScaleInE1ELST_1EEEEEENSA_6LayoutINSB_IJSE_SE_SE_EEENSB_IJNSC_ILi0EEESY_SY_EEEEENSB_IJNSA_10UnderscoreES11_S11_EEEEENS7_6detail26Sm90ImplicitGemmTileTraitsINSA_20SM90_TMA_LOAD_IM2COLENSA_14ComposedLayoutINSA_7SwizzleILi3ELi4ELi3EEENSA_18smem_ptr_flag_bitsILi16EEENSW_INSB_IJNSB_IJNSC_ILi8EEENSC_ILi32EEEEEENSB_IJSJ_SE_EEENSB_IJSE_NSC_ILi5EEEEEEEEENSB_IJNSB_IJSJ_NSC_ILi512EEEEEENSB_IJSE_SY_EEENSB_IJSY_NSC_ILi16384EEEEEEEEEEEEEvEENS15_INSA_23SM90_TMA_LOAD_MULTICASTENS17_IS19_S1B_NSW_INSB_IJS1F_NSB_IJS1C_S1C_EEES1H_EEENSB_IJS1L_S1K_NSB_IJSY_NSC_ILi4096EEEEEEEEEEEEEvEEEENS_8epilogue10collective6detail29Sm90TmaWarpSpecializedAdapterINS23_15DefaultEpilogueISM_NSB_IJNSB_IJlllEEESE_SY_EEES28_NS22_6thread17LinearCombinationISM_Li1EffLNS29_9ScaleType4KindE0ELNS_15FloatRoundStyleE2ESM_EENS_4gemm15EpilogueDefaultEEEEEvvEEEEvNT_6ParamsE --------------------------
	.section	.text._ZN7cutlass13device_kernelINS_4conv6kernel13ConvUniversalINS1_16ConvProblemShapeILNS1_8OperatorE1ELi2EEENS1_10collective14CollectiveConvINS1_46MainloopSm90TmaGmmaWarpSpecializedImplicitGemmILS5_1ELi5ELi2EN4cute5tupleIJNSA_1CILi2EEENSC_ILi1EEESE_EEENS1_36KernelImplicitTmaWarpSpecializedSm90ELi1EEENSB_IJNSC_ILi256EEENSC_ILi64EEENSB_IJSJ_EEEEEENS_10bfloat16_tESM_NSA_8TiledMMAINSA_8MMA_AtomIJNSA_4SM904GMMA27MMA_64x64x16_F32BF16BF16_SSILNSQ_5MajorE0ELSS_1ELNSQ_7ScaleInE1ELST_1EEEEEENSA_6LayoutINSB_IJSE_SE_SE_EEENSB_IJNSC_ILi0EEESY_SY_EEEEENSB_IJNSA_10UnderscoreES11_S11_EEEEENS7_6detail26Sm90ImplicitGemmTileTraitsINSA_20SM90_TMA_LOAD_IM2COLENSA_14ComposedLayoutINSA_7SwizzleILi3ELi4ELi3EEENSA_18smem_ptr_flag_bitsILi16EEENSW_INSB_IJNSB_IJNSC_ILi8EEENSC_ILi32EEEEEENSB_IJSJ_SE_EEENSB_IJSE_NSC_ILi5EEEEEEEEENSB_IJNSB_IJSJ_NSC_ILi512EEEEEENSB_IJSE_SY_EEENSB_IJSY_NSC_ILi16384EEEEEEEEEEEEEvEENS15_INSA_23SM90_TMA_LOAD_MULTICASTENS17_IS19_S1B_NSW_INSB_IJS1F_NSB_IJS1C_S1C_EEES1H_EEENSB_IJS1L_S1K_NSB_IJSY_NSC_ILi4096EEEEEEEEEEEEEvEEEENS_8epilogue10collective6detail29Sm90TmaWarpSpecializedAdapterINS23_15DefaultEpilogueISM_NSB_IJNSB_IJlllEEESE_SY_EEES28_NS22_6thread17LinearCombinationISM_Li1EffLNS29_9ScaleType4KindE0ELNS_15FloatRoundStyleE2ESM_EENS_4gemm15EpilogueDefaultEEEEEvvEEEEvNT_6ParamsE,"ax",@progbits
	.align	128
.text._ZN7cutlass13device_kernelINS_4conv6kernel13ConvUniversalINS1_16ConvProblemShapeILNS1_8OperatorE1ELi2EEENS1_10collective14CollectiveConvINS1_46MainloopSm90TmaGmmaWarpSpecializedImplicitGemmILS5_1ELi5ELi2EN4cute5tupleIJNSA_1CILi2EEENSC_ILi1EEESE_EEENS1_36KernelImplicitTmaWarpSpecializedSm90ELi1EEENSB_IJNSC_ILi256EEENSC_ILi64EEENSB_IJSJ_EEEEEENS_10bfloat16_tESM_NSA_8TiledMMAINSA_8MMA_AtomIJNSA_4SM904GMMA27MMA_64x64x16_F32BF16BF16_SSILNSQ_5MajorE0ELSS_1ELNSQ_7ScaleInE1ELST_1EEEEEENSA_6LayoutINSB_IJSE_SE_SE_EEENSB_IJNSC_ILi0EEESY_SY_EEEEENSB_IJNSA_10UnderscoreES11_S11_EEEEENS7_6detail26Sm90ImplicitGemmTileTraitsINSA_20SM90_TMA_LOAD_IM2COLENSA_14ComposedLayoutINSA_7SwizzleILi3ELi4ELi3EEENSA_18smem_ptr_flag_bitsILi16EEENSW_INSB_IJNSB_IJNSC_ILi8EEENSC_ILi32EEEEEENSB_IJSJ_SE_EEENSB_IJSE_NSC_ILi5EEEEEEEEENSB_IJNSB_IJSJ_NSC_ILi512EEEEEENSB_IJSE_SY_EEENSB_IJSY_NSC_ILi16384EEEEEEEEEEEEEvEENS15_INSA_23SM90_TMA_LOAD_MULTICASTENS17_IS19_S1B_NSW_INSB_IJS1F_NSB_IJS1C_S1C_EEES1H_EEENSB_IJS1L_S1K_NSB_IJSY_NSC_ILi4096EEEEEEEEEEEEEvEEEENS_8epilogue10collective6detail29Sm90TmaWarpSpecializedAdapterINS23_15DefaultEpilogueISM_NSB_IJNSB_IJlllEEESE_SY_EEES28_NS22_6thread17LinearCombinationISM_Li1EffLNS29_9ScaleType4KindE0ELNS_15FloatRoundStyleE2ESM_EENS_4gemm15EpilogueDefaultEEEEEvvEEEEvNT_6ParamsE:
        .type           _ZN7cutlass13device_kernelINS_4conv6kernel13ConvUniversalINS1_16ConvProblemShapeILNS1_8OperatorE1ELi2EEENS1_10collective14CollectiveConvINS1_46MainloopSm90TmaGmmaWarpSpecializedImplicitGemmILS5_1ELi5ELi2EN4cute5tupleIJNSA_1CILi2EEENSC_ILi1EEESE_EEENS1_36KernelImplicitTmaWarpSpecializedSm90ELi1EEENSB_IJNSC_ILi256EEENSC_ILi64EEENSB_IJSJ_EEEEEENS_10bfloat16_tESM_NSA_8TiledMMAINSA_8MMA_AtomIJNSA_4SM904GMMA27MMA_64x64x16_F32BF16BF16_SSILNSQ_5MajorE0ELSS_1ELNSQ_7ScaleInE1ELST_1EEEEEENSA_6LayoutINSB_IJSE_SE_SE_EEENSB_IJNSC_ILi0EEESY_SY_EEEEENSB_IJNSA_10UnderscoreES11_S11_EEEEENS7_6detail26Sm90ImplicitGemmTileTraitsINSA_20SM90_TMA_LOAD_IM2COLENSA_14ComposedLayoutINSA_7SwizzleILi3ELi4ELi3EEENSA_18smem_ptr_flag_bitsILi16EEENSW_INSB_IJNSB_IJNSC_ILi8EEENSC_ILi32EEEEEENSB_IJSJ_SE_EEENSB_IJSE_NSC_ILi5EEEEEEEEENSB_IJNSB_IJSJ_NSC_ILi512EEEEEENSB_IJSE_SY_EEENSB_IJSY_NSC_ILi16384EEEEEEEEEEEEEvEENS15_INSA_23SM90_TMA_LOAD_MULTICASTENS17_IS19_S1B_NSW_INSB_IJS1F_NSB_IJS1C_S1C_EEES1H_EEENSB_IJS1L_S1K_NSB_IJSY_NSC_ILi4096EEEEEEEEEEEEEvEEEENS_8epilogue10collective6detail29Sm90TmaWarpSpecializedAdapterINS23_15DefaultEpilogueISM_NSB_IJNSB_IJlllEEESE_SY_EEES28_NS22_6thread17LinearCombinationISM_Li1EffLNS29_9ScaleType4KindE0ELNS_15FloatRoundStyleE2ESM_EENS_4gemm15EpilogueDefaultEEEEEvvEEEEvNT_6ParamsE,@function
        .size           _ZN7cutlass13device_kernelINS_4conv6kernel13ConvUniversalINS1_16ConvProblemShapeILNS1_8OperatorE1ELi2EEENS1_10collective14CollectiveConvINS1_46MainloopSm90TmaGmmaWarpSpecializedImplicitGemmILS5_1ELi5ELi2EN4cute5tupleIJNSA_1CILi2EEENSC_ILi1EEESE_EEENS1_36KernelImplicitTmaWarpSpecializedSm90ELi1EEENSB_IJNSC_ILi256EEENSC_ILi64EEENSB_IJSJ_EEEEEENS_10bfloat16_tESM_NSA_8TiledMMAINSA_8MMA_AtomIJNSA_4SM904GMMA27MMA_64x64x16_F32BF16BF16_SSILNSQ_5MajorE0ELSS_1ELNSQ_7ScaleInE1ELST_1EEEEEENSA_6LayoutINSB_IJSE_SE_SE_EEENSB_IJNSC_ILi0EEESY_SY_EEEEENSB_IJNSA_10UnderscoreES11_S11_EEEEENS7_6detail26Sm90ImplicitGemmTileTraitsINSA_20SM90_TMA_LOAD_IM2COLENSA_14ComposedLayoutINSA_7SwizzleILi3ELi4ELi3EEENSA_18smem_ptr_flag_bitsILi16EEENSW_INSB_IJNSB_IJNSC_ILi8EEENSC_ILi32EEEEEENSB_IJSJ_SE_EEENSB_IJSE_NSC_ILi5EEEEEEEEENSB_IJNSB_IJSJ_NSC_ILi512EEEEEENSB_IJSE_SY_EEENSB_IJSY_NSC_ILi16384EEEEEEEEEEEEEvEENS15_INSA_23SM90_TMA_LOAD_MULTICASTENS17_IS19_S1B_NSW_INSB_IJS1F_NSB_IJS1C_S1C_EEES1H_EEENSB_IJS1L_S1K_NSB_IJSY_NSC_ILi4096EEEEEEEEEEEEEvEEEENS_8epilogue10collective6detail29Sm90TmaWarpSpecializedAdapterINS23_15DefaultEpilogueISM_NSB_IJNSB_IJlllEEESE_SY_EEES28_NS22_6thread17LinearCombinationISM_Li1EffLNS29_9ScaleType4KindE0ELNS_15FloatRoundStyleE2ESM_EENS_4gemm15EpilogueDefaultEEEEEvvEEEEvNT_6ParamsE,(.L_x_260 - _ZN7cutlass13device_kernelINS_4conv6kernel13ConvUniversalINS1_16ConvProblemShapeILNS1_8OperatorE1ELi2EEENS1_10collective14CollectiveConvINS1_46MainloopSm90TmaGmmaWarpSpecializedImplicitGemmILS5_1ELi5ELi2EN4cute5tupleIJNSA_1CILi2EEENSC_ILi1EEESE_EEENS1_36KernelImplicitTmaWarpSpecializedSm90ELi1EEENSB_IJNSC_ILi256EEENSC_ILi64EEENSB_IJSJ_EEEEEENS_10bfloat16_tESM_NSA_8TiledMMAINSA_8MMA_AtomIJNSA_4SM904GMMA27MMA_64x64x16_F32BF16BF16_SSILNSQ_5MajorE0ELSS_1ELNSQ_7ScaleInE1ELST_1EEEEEENSA_6LayoutINSB_IJSE_SE_SE_EEENSB_IJNSC_ILi0EEESY_SY_EEEEENSB_IJNSA_10UnderscoreES11_S11_EEEEENS7_6detail26Sm90ImplicitGemmTileTraitsINSA_20SM90_TMA_LOAD_IM2COLENSA_14ComposedLayoutINSA_7SwizzleILi3ELi4ELi3EEENSA_18smem_ptr_flag_bitsILi16EEENSW_INSB_IJNSB_IJNSC_ILi8EEENSC_ILi32EEEEEENSB_IJSJ_SE_EEENSB_IJSE_NSC_ILi5EEEEEEEEENSB_IJNSB_IJSJ_NSC_ILi512EEEEEENSB_IJSE_SY_EEENSB_IJSY_NSC_ILi16384EEEEEEEEEEEEEvEENS15_INSA_23SM90_TMA_LOAD_MULTICASTENS17_IS19_S1B_NSW_INSB_IJS1F_NSB_IJS1C_S1C_EEES1H_EEENSB_IJS1L_S1K_NSB_IJSY_NSC_ILi4096EEEEEEEEEEEEEvEEEENS_8epilogue10collective6detail29Sm90TmaWarpSpecializedAdapterINS23_15DefaultEpilogueISM_NSB_IJNSB_IJlllEEESE_SY_EEES28_NS22_6thread17LinearCombinationISM_Li1EffLNS29_9ScaleType4KindE0ELNS_15FloatRoundStyleE2ESM_EENS_4gemm15EpilogueDefaultEEEEEvvEEEEvNT_6ParamsE)
        .other          _ZN7cutlass13device_kernelINS_4conv6kernel13ConvUniversalINS1_16ConvProblemShapeILNS1_8OperatorE1ELi2EEENS1_10collective14CollectiveConvINS1_46MainloopSm90TmaGmmaWarpSpecializedImplicitGemmILS5_1ELi5ELi2EN4cute5tupleIJNSA_1CILi2EEENSC_ILi1EEESE_EEENS1_36KernelImplicitTmaWarpSpecializedSm90ELi1EEENSB_IJNSC_ILi256EEENSC_ILi64EEENSB_IJSJ_EEEEEENS_10bfloat16_tESM_NSA_8TiledMMAINSA_8MMA_AtomIJNSA_4SM904GMMA27MMA_64x64x16_F32BF16BF16_SSILNSQ_5MajorE0ELSS_1ELNSQ_7ScaleInE1ELST_1EEEEEENSA_6LayoutINSB_IJSE_SE_SE_EEENSB_IJNSC_ILi0EEESY_SY_EEEEENSB_IJNSA_10UnderscoreES11_S11_EEEEENS7_6detail26Sm90ImplicitGemmTileTraitsINSA_20SM90_TMA_LOAD_IM2COLENSA_14ComposedLayoutINSA_7SwizzleILi3ELi4ELi3EEENSA_18smem_ptr_flag_bitsILi16EEENSW_INSB_IJNSB_IJNSC_ILi8EEENSC_ILi32EEEEEENSB_IJSJ_SE_EEENSB_IJSE_NSC_ILi5EEEEEEEEENSB_IJNSB_IJSJ_NSC_ILi512EEEEEENSB_IJSE_SY_EEENSB_IJSY_NSC_ILi16384EEEEEEEEEEEEEvEENS15_INSA_23SM90_TMA_LOAD_MULTICASTENS17_IS19_S1B_NSW_INSB_IJS1F_NSB_IJS1C_S1C_EEES1H_EEENSB_IJS1L_S1K_NSB_IJSY_NSC_ILi4096EEEEEEEEEEEEEvEEEENS_8epilogue10collective6detail29Sm90TmaWarpSpecializedAdapterINS23_15DefaultEpilogueISM_NSB_IJNSB_IJlllEEESE_SY_EEES28_NS22_6thread17LinearCombinationISM_Li1EffLNS29_9ScaleType4KindE0ELNS_15FloatRoundStyleE2ESM_EENS_4gemm15EpilogueDefaultEEEEEvvEEEEvNT_6ParamsE,@"STO_CUDA_ENTRY STV_DEFAULT"
_ZN7cutlass13device_kernelINS_4conv6kernel13ConvUniversalINS1_16ConvProblemShapeILNS1_8OperatorE1ELi2EEENS1_10collective14CollectiveConvINS1_46MainloopSm90TmaGmmaWarpSpecializedImplicitGemmILS5_1ELi5ELi2EN4cute5tupleIJNSA_1CILi2EEENSC_ILi1EEESE_EEENS1_36KernelImplicitTmaWarpSpecializedSm90ELi1EEENSB_IJNSC_ILi256EEENSC_ILi64EEENSB_IJSJ_EEEEEENS_10bfloat16_tESM_NSA_8TiledMMAINSA_8MMA_AtomIJNSA_4SM904GMMA27MMA_64x64x16_F32BF16BF16_SSILNSQ_5MajorE0ELSS_1ELNSQ_7ScaleInE1ELST_1EEEEEENSA_6LayoutINSB_IJSE_SE_SE_EEENSB_IJNSC_ILi0EEESY_SY_EEEEENSB_IJNSA_10UnderscoreES11_S11_EEEEENS7_6detail26Sm90ImplicitGemmTileTraitsINSA_20SM90_TMA_LOAD_IM2COLENSA_14ComposedLayoutINSA_7SwizzleILi3ELi4ELi3EEENSA_18smem_ptr_flag_bitsILi16EEENSW_INSB_IJNSB_IJNSC_ILi8EEENSC_ILi32EEEEEENSB_IJSJ_SE_EEENSB_IJSE_NSC_ILi5EEEEEEEEENSB_IJNSB_IJSJ_NSC_ILi512EEEEEENSB_IJSE_SY_EEENSB_IJSY_NSC_ILi16384EEEEEEEEEEEEEvEENS15_INSA_23SM90_TMA_LOAD_MULTICASTENS17_IS19_S1B_NSW_INSB_IJS1F_NSB_IJS1C_S1C_EEES1H_EEENSB_IJS1L_S1K_NSB_IJSY_NSC_ILi4096EEEEEEEEEEEEEvEEEENS_8epilogue10collective6detail29Sm90TmaWarpSpecializedAdapterINS23_15DefaultEpilogueISM_NSB_IJNSB_IJlllEEESE_SY_EEES28_NS22_6thread17LinearCombinationISM_Li1EffLNS29_9ScaleType4KindE0ELNS_15FloatRoundStyleE2ESM_EENS_4gemm15EpilogueDefaultEEEEEvvEEEEvNT_6ParamsE:
[----:B------:R-:W-:Y:S01]  /*0000*/  LDC R1, c[0x0][0x28] ;  /* 0x00000a00ff017b82 */ /* 0x000fe20000000800 */
[----:B------:R-:W0:Y:S01]  /*0010*/  S2R R9, SR_TID.X ;  /* 0x0000000000097919 */ /* 0x000e220000002100 */
[----:B------:R-:W-:Y:S01]  /*0020*/  ELECT P0, URZ, PT ;  /* 0x00000000003f782f */ /* 0x000fe20003800000 */
[----:B------:R-:W-:Y:S01]  /*0030*/  BSSY B0, `(.L_x_0) ;  /* 0x0000010000007945 */ /* 0x000fe20003800000 */
[----:B------:R-:W1:Y:S01]  /*0040*/  S2R R10, SR_CTAID.X ;  /* 0x00000000000a7919 */ /* 0x000e620000002500 */
[--C-:B0-----:R-:W-:Y:S02]  /*0050*/  SHF.R.U32.HI R0, RZ, 0x5, R9.reuse ;  /* 0x00000005ff007819 */ /* 0x101fe40000011609 */
[----:B------:R-:W-:-:S03]  /*0060*/  SHF.R.U32.HI R3, RZ, 0x7, R9 ;  /* 0x00000007ff037819 */ /* 0x000fc60000011609 */
[----:B------:R-:W0:Y:S04]  /*0070*/  SHFL.IDX PT, R2, R0, RZ, 0x1f ;  /* 0x00001fff00027589 */ /* 0x000e2800000e0000 */
[----:B------:R2:W3:Y:S01]  /*0080*/  SHFL.IDX PT, R8, R3, RZ, 0x1f ;  /* 0x00001fff03087589 */ /* 0x0004e200000e0000 */
[----:B0-----:R-:W-:-:S13]  /*0090*/  ISETP.NE.OR P0, PT, R2, RZ, !P0 ;  /* 0x000000ff0200720c */ /* 0x001fda0004705670 */
[----:B-123--:R-:W-:Y:S05]  /*00a0*/  @P0 BRA `(.L_x_1) ;  /* 0x0000000000200947 */ /* 0x00efea0003800000 */
[----:B------:R-:W-:Y:S02]  /*00b0*/  ULDC.64 UR4, c[0x0][0x198] ;  /* 0x0000660000047ab9 */ /* 0x000fe40000000a00 */
[----:B------:R-:W-:Y:S02]  /*00c0*/  UIADD3 UR6, UP0, UR4, 0xf0, URZ ;  /* 0x000000f004067890 */ /* 0x000fe4000ff1e03f */
[----:B------:R-:W-:Y:S02]  /*00d0*/  UIADD3 UR4, UP1, UR4, 0x1f0, URZ ;  /* 0x000001f004047890 */ /* 0x000fe4000ff3e03f */
[----:B------:R-:W-:Y:S02]  /*00e0*/  UIADD3.X UR7, URZ, UR5, URZ, UP0, !UPT ;  /* 0x000000053f077290 */ /* 0x000fe400087fe43f */
[----:B------:R-:W-:-:S07]  /*00f0*/  UIADD3.X UR5, URZ, UR5, URZ, UP1, !UPT ;  /* 0x000000053f057290 */ /* 0x000fce0008ffe43f */
[----:B------:R0:W-:Y:S02]  /*0100*/  UTMACCTL.PF [UR6] ;  /* 0x00000000060079b9 */ /* 0x0001e40008040000 */
[----:B------:R0:W-:Y:S02]  /*0110*/  UTMACCTL.PF [UR4] ;  /* 0x00000000040079b9 */ /* 0x0001e40008040000 */
[----:B0-----:R-:W-:Y:S01]  /*0120*/  NOP ;  /* 0x0000000000007918 */ /* 0x001fe20000000000 */
.L_x_1:
[----:B------:R-:W-:Y:S05]  /*0130*/  BSYNC B0 ;  /* 0x0000000000007941 */ /* 0x000fea0003800000 */
.L_x_0:
[----:B------:R-:W0:Y:S01]  /*0140*/  SHFL.IDX PT, R0, R0, RZ, 0x1f ;  /* 0x00001fff00007589 */ /* 0x000e2200000e0000 */
[----:B------:R-:W-:Y:S02]  /*0150*/  SHF.R.S32.HI R4, RZ, 0x1f, R9 ;  /* 0x0000001fff047819 */ /* 0x000fe40000011409 */
[----:B------:R-:W-:Y:S01]  /*0160*/  I2FP.F32.U32 R6, R10 ;  /* 0x0000000a00067245 */ /* 0x000fe20000201000 */
[----:B------:R-:W1:Y:S01]  /*0170*/  S2R R12, SR_CTAID.Y ;  /* 0x00000000000c7919 */ /* 0x000e620000002600 */
[----:B------:R-:W-:-:S04]  /*0180*/  LEA.HI R4, R4, R9, RZ, 0x7 ;  /* 0x0000000904047211 */ /* 0x000fc800078f38ff */
[----:B------:R-:W-:-:S05]  /*0190*/  LOP3.LUT R4, R4, 0xffffff80, RZ, 0xc0, !PT ;  /* 0xffffff8004047812 */ /* 0x000fca00078ec0ff */
[----:B------:R-:W-:-:S05]  /*01a0*/  IMAD.IADD R16, R9, 0x1, -R4 ;  /* 0x0000000109107824 */ /* 0x000fca00078e0a04 */
[----:B------:R-:W-:-:S04]  /*01b0*/  SHF.R.S32.HI R3, RZ, 0x1f, R16 ;  /* 0x0000001fff037819 */ /* 0x000fc80000011410 */
[----:B------:R-:W-:Y:S02]  /*01c0*/  LEA.HI R3, R3, R16, RZ, 0x3 ;  /* 0x0000001003037211 */ /* 0x000fe400078f18ff */
[----:B0-----:R-:W-:Y:S02]  /*01d0*/  ISETP.NE.AND P0, PT, R0, RZ, PT ;  /* 0x000000ff0000720c */ /* 0x001fe40003f05270 */
[--C-:B------:R-:W-:Y:S02]  /*01e0*/  SHF.R.S32.HI R4, RZ, 0x3, R3.reuse ;  /* 0x00000003ff047819 */ /* 0x100fe40000011403 */
[----:B------:R-:W-:Y:S02]  /*01f0*/  SHF.R.S32.HI R3, RZ, 0x1f, R3 ;  /* 0x0000001fff037819 */ /* 0x000fe40000011403 */
[----:B------:R-:W-:-:S07]  /*0200*/  SHF.R.S32.HI R5, RZ, 0x1f, R0 ;  /* 0x0000001fff057819 */ /* 0x000fce0000011400 */
[----:B-1----:R-:W-:Y:S05]  /*0210*/  @P0 BRA `(.L_x_2) ;  /* 0x0000000000600947 */ /* 0x002fea0003800000 */
[----:B------:R-:W0:Y:S01]  /*0220*/  S2UR UR8, SR_CgaCtaId ;  /* 0x00000000000879c3 */ /* 0x000e220000008800 */
[----:B------:R-:W-:Y:S01]  /*0230*/  UMOV UR4, 0x400 ;  /* 0x0000040000047882 */ /* 0x000fe20000000000 */
[----:B------:R-:W-:Y:S01]  /*0240*/  UMOV UR5, 0x1 ;  /* 0x0000000100057882 */ /* 0x000fe20000000000 */
[----:B------:R-:W-:Y:S01]  /*0250*/  UMOV UR6, 0x2 ;  /* 0x0000000200067882 */ /* 0x000fe20000000000 */
[----:B------:R-:W-:Y:S01]  /*0260*/  ELECT P0, URZ, PT ;  /* 0x00000000003f782f */ /* 0x000fe20003800000 */
[----:B------:R-:W-:-:S04]  /*0270*/  UIADD3 UR6, -UR6, 0x100000, URZ ;  /* 0x0010000006067890 */ /* 0x000fc8000fffe13f */
[----:B------:R-:W-:Y:S02]  /*0280*/  USHF.L.U32 UR7, UR6, 0xb, URZ ;  /* 0x0000000b06077899 */ /* 0x000fe4000800063f */
[----:B------:R-:W-:Y:S02]  /*0290*/  USHF.L.U32 UR6, UR6, 0x1, URZ ;  /* 0x0000000106067899 */ /* 0x000fe4000800063f */
[----:B0-----:R-:W-:Y:S02]  /*02a0*/  ULEA UR8, UR8, UR4, 0x18 ;  /* 0x0000000408087291 */ /* 0x001fe4000f8ec03f */
[----:B------:R-:W-:-:S04]  /*02b0*/  UIADD3 UR4, -UR5, 0x100000, URZ ;  /* 0x0010000005047890 */ /* 0x000fc8000fffe13f */
[----:B------:R-:W-:Y:S02]  /*02c0*/  USHF.L.U32 UR5, UR4, 0xb, URZ ;  /* 0x0000000b04057899 */ /* 0x000fe4000800063f */
[----:B------:R-:W-:Y:S01]  /*02d0*/  USHF.L.U32 UR4, UR4, 0x1, URZ ;  /* 0x0000000104047899 */ /* 0x000fe2000800063f */
[----:B------:R-:W0:Y:S11]  /*02e0*/  FENCE.VIEW.ASYNC.S ;  /* 0x00000000000073c6 */ /* 0x000e360000000000 */
[----:B0-----:R0:W1:Y:S01]  /*02f0*/  SYNCS.EXCH.64 URZ, [UR8+0x32000], UR4 ;  /* 0x03200004083f75b2 */ /* 0x0010620008000100 */
[----:B------:R0:W2:Y:S01]  /*0300*/  SYNCS.EXCH.64 URZ, [UR8+0x32028], UR6 ;  /* 0x03202806083f75b2 */ /* 0x0000a20008000100 */
[----:B------:R0:W3:Y:S01]  /*0310*/  SYNCS.EXCH.64 URZ, [UR8+0x32008], UR4 ;  /* 0x03200804083f75b2 */ /* 0x0000e20008000100 */
[----:B------:R0:W4:Y:S01]  /*0320*/  SYNCS.EXCH.64 URZ, [UR8+0x32030], UR6 ;  /* 0x03203006083f75b2 */ /* 0x0001220008000100 */
[----:B------:R0:W0:Y:S01]  /*0330*/  SYNCS.EXCH.64 URZ, [UR8+0x32010], UR4 ;  /* 0x03201004083f75b2 */ /* 0x0000220008000100 */
[----:B------:R0:W0:Y:S01]  /*0340*/  SYNCS.EXCH.64 URZ, [UR8+0x32038], UR6 ;  /* 0x03203806083f75b2 */ /* 0x0000220008000100 */
[----:B------:R0:W0:Y:S01]  /*0350*/  SYNCS.EXCH.64 URZ, [UR8+0x32018], UR4 ;  /* 0x03201804083f75b2 */ /* 0x0000220008000100 */
[----:B------:R0:W0:Y:S01]  /*0360*/  SYNCS.EXCH.64 URZ, [UR8+0x32040], UR6 ;  /* 0x03204006083f75b2 */ /* 0x0000220008000100 */
[----:B------:R0:W0:Y:S01]  /*0370*/  SYNCS.EXCH.64 URZ, [UR8+0x32020], UR4 ;  /* 0x03202004083f75b2 */ /* 0x0000220008000100 */
[----:B------:R0:W0:Y:S01]  /*0380*/  SYNCS.EXCH.64 URZ, [UR8+0x32048], UR6 ;  /* 0x03204806083f75b2 */ /* 0x0000220008000100 */
[----:B------:R-:W-:Y:S01]  /*0390*/  NOP ;  /* 0x0000000000007918 */ /* 0x000fe20000000000 */
.L_x_2:
[----:B0-----:R-:W-:Y:S01]  /*03a0*/  ULDC UR4, c[0x0][0x150] ;  /* 0x0000540000047ab9 */ /* 0x001fe20000000800 */
[----:B------:R-:W-:Y:S01]  /*03b0*/  LEA.HI R3, R3, R4, RZ, 0x2 ;  /* 0x0000000403037211 */ /* 0x000fe200078f10ff */
[----:B------:R-:W-:Y:S01]  /*03c0*/  FMUL R6, R6, UR4 ;  /* 0x0000000406067c20 */ /* 0x000fe20008400000 */
[----:B------:R-:W-:Y:S01]  /*03d0*/  LEA.HI R5, R5, R0, RZ, 0x2 ;  /* 0x0000000005057211 */ /* 0x000fe200078f10ff */
[----:B------:R-:W-:Y:S01]  /*03e0*/  ULDC UR4, c[0x0][0x154] ;  /* 0x0000550000047ab9 */ /* 0x000fe20000000800 */
[----:B------:R-:W-:Y:S01]  /*03f0*/  LOP3.LUT R3, R3, 0xfffffffc, RZ, 0xc0, !PT ;  /* 0xfffffffc03037812 */ /* 0x000fe200078ec0ff */
[----:B------:R-:W0:Y:S01]  /*0400*/  LDC R11, c[0x0][0x140] ;  /* 0x00005000ff0b7b82 */ /* 0x000e220000000800 */
[----:B------:R-:W-:Y:S01]  /*0410*/  LOP3.LUT R5, R5, 0x3ffffffc, RZ, 0xc0, !PT ;  /* 0x3ffffffc05057812 */ /* 0x000fe200078ec0ff */
[----:B------:R-:W5:Y:S01]  /*0420*/  F2I.U32.TRUNC.NTZ R6, R6 ;  /* 0x0000000600067305 */ /* 0x000f62000020f000 */
[----:B------:R-:W-:Y:S01]  /*0430*/  LOP3.LUT P0, RZ, R16, 0x7, RZ, 0xc0, !PT ;  /* 0x0000000710ff7812 */ /* 0x000fe2000780c0ff */
[----:B------:R-:W-:Y:S01]  /*0440*/  IMAD.IADD R3, R4, 0x1, -R3 ;  /* 0x0000000104037824 */ /* 0x000fe200078e0a03 */
[----:B------:R-:W-:Y:S01]  /*0450*/  I2FP.F32.U32 R4, R12 ;  /* 0x0000000c00047245 */ /* 0x000fe20000201000 */
[----:B------:R-:W-:Y:S01]  /*0460*/  IMAD.IADD R0, R0, 0x1, -R5 ;  /* 0x0000000100007824 */ /* 0x000fe200078e0a05 */
[----:B------:R-:W-:Y:S01]  /*0470*/  ISETP.NE.AND P3, PT, R8, 0x1, PT ;  /* 0x000000010800780c */ /* 0x000fe20003f65270 */
[----:B------:R-:W-:Y:S01]  /*0480*/  NOP ;  /* 0x0000000000007918 */ /* 0x000fe20000000000 */
[----:B------:R-:W-:Y:S01]  /*0490*/  NOP ;  /* 0x0000000000007918 */ /* 0x000fe20000000000 */
[----:B------:R-:W-:-:S02]  /*04a0*/  IMAD R0, R0, 0x4, R3 ;  /* 0x0000000400007824 */ /* 0x000fc400078e0203 */
[----:B------:R-:W-:Y:S01]  /*04b0*/  FMUL R7, R4, UR4 ;  /* 0x0000000404077c20 */ /* 0x000fe20008400000 */
[----:B------:R-:W-:Y:S02]  /*04c0*/  ULDC UR4, c[0x0][0x144] ;  /* 0x0000510000047ab9 */ /* 0x000fe40000000800 */
[C---:B------:R-:W-:Y:S01]  /*04d0*/  LEA.HI R3, R0.reuse, R0, RZ, 0x1 ;  /* 0x0000000000037211 */ /* 0x040fe200078f08ff */
[----:B-----5:R-:W-:Y:S02]  /*04e0*/  IMAD.MOV R5, RZ, RZ, -R6 ;  /* 0x000000ffff057224 */ /* 0x020fe400078e0a06 */
[----:B------:R-:W5:Y:S01]  /*04f0*/  F2I.U32.TRUNC.NTZ R7, R7 ;  /* 0x0000000700077305 */ /* 0x000f62000020f000 */
[----:B------:R-:W-:Y:S01]  /*0500*/  LOP3.LUT R3, R3, 0xfffffffe, RZ, 0xc0, !PT ;  /* 0xfffffffe03037812 */ /* 0x000fe200078ec0ff */
[----:B------:R-:W-:Y:S01]  /*0510*/  IMAD R4, R5, UR4, R10 ;  /* 0x0000000405047c24 */ /* 0x000fe2000f8e020a */
[----:B------:R-:W-:Y:S01]  /*0520*/  ULDC UR4, c[0x0][0x148] ;  /* 0x0000520000047ab9 */ /* 0x000fe20000000800 */
[C---:B------:R-:W-:Y:S01]  /*0530*/  IMAD.SHL.U32 R5, R0.reuse, 0x4, RZ ;  /* 0x0000000400057824 */ /* 0x040fe200078e00ff */
[----:B0-----:R-:W-:Y:S01]  /*0540*/  ISETP.EQ.U32.AND P1, PT, R11, 0x1, PT ;  /* 0x000000010b00780c */ /* 0x001fe20003f22070 */
[----:B------:R-:W-:-:S03]  /*0550*/  IMAD.IADD R3, R0, 0x1, -R3 ;  /* 0x0000000100037824 */ /* 0x000fc600078e0a03 */
[----:B------:R-:W-:Y:S02]  /*0560*/  LOP3.LUT R0, R0, 0xc, R5, 0x78, !PT ;  /* 0x0000000c00007812 */ /* 0x000fe400078e7805 */
[----:B------:R-:W-:Y:S02]  /*0570*/  ISETP.NE.AND P4, PT, R3, R4, PT ;  /* 0x000000040300720c */ /* 0x000fe40003f85270 */
[----:B------:R-:W-:Y:S01]  /*0580*/  SHF.R.S32.HI R3, RZ, 0x1f, R2 ;  /* 0x0000001fff037819 */ /* 0x000fe20000011402 */
[----:B-----5:R-:W-:Y:S01]  /*0590*/  IMAD.MOV R5, RZ, RZ, -R7 ;  /* 0x000000ffff057224 */ /* 0x020fe200078e0a07 */
[----:B------:R-:W-:Y:S02]  /*05a0*/  ISETP.LT.U32.AND P0, PT, R0, 0x2, !P0 ;  /* 0x000000020000780c */ /* 0x000fe40004701070 */
[----:B------:R-:W-:Y:S01]  /*05b0*/  LEA.HI R3, R3, R2, RZ, 0x2 ;  /* 0x0000000203037211 */ /* 0x000fe200078f10ff */
[----:B------:R-:W-:-:S03]  /*05c0*/  IMAD R7, R5, UR4, R12 ;  /* 0x0000000405077c24 */ /* 0x000fc6000f8e020c */
[----:B------:R-:W-:-:S03]  /*05d0*/  LOP3.LUT R3, R3, 0xfffffffc, RZ, 0xc0, !PT ;  /* 0xfffffffc03037812 */ /* 0x000fc600078ec0ff */
[----:B------:R-:W-:Y:S02]  /*05e0*/  @P4 LEA.HI R4, R0, R0, RZ, 0x1 ;  /* 0x0000000000044211 */ /* 0x000fe400078f08ff */
[----:B------:R-:W-:Y:S01]  /*05f0*/  IMAD.IADD R5, R2, 0x1, -R3 ;  /* 0x0000000102057824 */ /* 0x000fe200078e0a03 */
[----:B------:R-:W-:Y:S02]  /*0600*/  SEL R3, RZ, 0x1, !P0 ;  /* 0x00000001ff037807 */ /* 0x000fe40004000000 */
[----:B------:R-:W-:Y:S02]  /*0610*/  @P4 SHF.R.S32.HI R4, RZ, 0x1, R4 ;  /* 0x00000001ff044819 */ /* 0x000fe40000011404 */
[----:B------:R-:W-:Y:S02]  /*0620*/  LOP3.LUT P2, RZ, R8, R5, RZ, 0xfc, !PT ;  /* 0x0000000508ff7212 */ /* 0x000fe4000784fcff */
[----:B------:R-:W-:Y:S01]  /*0630*/  @P4 ISETP.NE.AND P5, PT, R4, R7, PT ;  /* 0x000000070400420c */ /* 0x000fe20003fa5270 */
[----:B------:R-:W-:Y:S01]  /*0640*/  IMAD.MOV.U32 R4, RZ, RZ, 0x1 ;  /* 0x00000001ff047424 */ /* 0x000fe200078e00ff */
[----:B------:R-:W-:-:S02]  /*0650*/  SEL R2, RZ, 0x1, P2 ;  /* 0x00000001ff027807 */ /* 0x000fc40001000000 */
[----:B------:R-:W-:Y:S02]  /*0660*/  @P4 SEL R4, RZ, 0x1, P5 ;  /* 0x00000001ff044807 */ /* 0x000fe40002800000 */
[----:B------:R-:W-:Y:S02]  /*0670*/  SEL R2, R2, 0x2, P3 ;  /* 0x0000000202027807 */ /* 0x000fe40001800000 */
[----:B------:R-:W-:Y:S01]  /*0680*/  LOP3.LUT R4, R4, R3, RZ, 0xc0, !PT ;  /* 0x0000000304047212 */ /* 0x000fe200078ec0ff */
[----:B------:R-:W-:Y:S06]  /*0690*/  @!P1 BRA `(.L_x_3) ;  /* 0x0000000000089947 */ /* 0x000fec0003800000 */
[----:B-1234-:R-:W-:Y:S01]  /*06a0*/  UCGABAR_ARV ;  /* 0x00000000000079c7 */ /* 0x01efe20008000000 */
[----:B------:R-:W-:Y:S05]  /*06b0*/  BRA `(.L_x_4) ;  /* 0x0000000000047947 */ /* 0x000fea0003800000 */
.L_x_3:
[----:B-1234-:R-:W-:Y:S01]  /*06c0*/  NOP ;  /* 0x0000000000007918 */ /* 0x01efe20000000000 */
.L_x_4:
[----:B------:R-:W-:Y:S01]  /*06d0*/  ULDC.64 UR4, c[0x0][0x598] ;  /* 0x0001660000047ab9 */ /* 0x000fe20000000a00 */
[----:B------:R-:W-:Y:S01]  /*06e0*/  ULDC.64 UR12, c[0x0][0x208] ;  /* 0x00008200000c7ab9 */ /* 0x000fe20000000a00 */
[----:B------:R-:W-:-:S04]  /*06f0*/  ISETP.NE.U32.AND P0, PT, RZ, UR4, PT ;  /* 0x00000004ff007c0c */ /* 0x000fc8000bf05070 */
[----:B------:R-:W-:-:S13]  /*0700*/  ISETP.NE.AND.EX P0, PT, RZ, UR5, PT, P0 ;  /* 0x00000005ff007c0c */ /* 0x000fda000bf05300 */
[----:B------:R-:W-:Y:S05]  /*0710*/  @!P0 BRA `(.L_x_5) ;  /* 0x00000000001c8947 */ /* 0x000fea0003800000 */
[----:B------:R-:W0:Y:S02]  /*0720*/  LDC.64 R6, c[0x0][0x598] ;  /* 0x00016600ff067b82 */ /* 0x000e240000000a00 */
[----:B0-----:R-:W2:Y:S02]  /*0730*/  LDG.E.64 R6, desc[UR12][R6.64] ;  /* 0x0000000c06067981 */ /* 0x001ea4000c1e1b00 */
[----:B--2---:R-:W-:-:S04]  /*0740*/  ISETP.NE.U32.AND P0, PT, R6, RZ, PT ;  /* 0x000000ff0600720c */ /* 0x004fc80003f05070 */
[----:B------:R-:W-:-:S13]  /*0750*/  ISETP.NE.AND.EX P0, PT, R7, RZ, PT, P0 ;  /* 0x000000ff0700720c */ /* 0x000fda0003f05300 */
[----:B------:R-:W-:Y:S05]  /*0760*/  @!P0 BRA `(.L_x_5) ;  /* 0x0000000000088947 */ /* 0x000fea0003800000 */
[----:B------:R0:W5:Y:S01]  /*0770*/  LD.E R11, desc[UR12][R6.64] ;  /* 0x0000000c060b7980 */ /* 0x000162000c101900 */
[----:B------:R-:W-:Y:S05]  /*0780*/  BRA `(.L_x_6) ;  /* 0x0000000000207947 */ /* 0x000fea0003800000 */
.L_x_5:
[----:B------:R-:W-:Y:S02]  /*0790*/  ULDC.64 UR4, c[0x0][0x588] ;  /* 0x0001620000047ab9 */ /* 0x000fe40000000a00 */
[----:B------:R-:W-:-:S04]  /*07a0*/  ISETP.NE.U32.AND P0, PT, RZ, UR4, PT ;  /* 0x00000004ff007c0c */ /* 0x000fc8000bf05070 */
[----:B------:R-:W-:-:S13]  /*07b0*/  ISETP.NE.AND.EX P0, PT, RZ, UR5, PT, P0 ;  /* 0x00000005ff007c0c */ /* 0x000fda000bf05300 */
[----:B------:R-:W-:Y:S05]  /*07c0*/  @!P0 BRA `(.L_x_7) ;  /* 0x00000000000c8947 */ /* 0x000fea0003800000 */
[----:B------:R-:W0:Y:S02]  /*07d0*/  LDC.64 R6, c[0x0][0x588] ;  /* 0x00016200ff067b82 */ /* 0x000e240000000a00 */
[----:B0-----:R1:W5:Y:S01]  /*07e0*/  LDG.E R11, desc[UR12][R6.64] ;  /* 0x0000000c060b7981 */ /* 0x001362000c1e1900 */
[----:B------:R-:W-:Y:S05]  /*07f0*/  BRA `(.L_x_6) ;  /* 0x0000000000047947 */ /* 0x000fea0003800000 */
.L_x_7:
[----:B------:R-:W2:Y:S02]  /*0800*/  LDC R11, c[0x0][0x580] ;  /* 0x00016000ff0b7b82 */ /* 0x000ea40000000800 */
.L_x_6:
[----:B------:R-:W-:Y:S02]  /*0810*/  ULDC.64 UR4, c[0x0][0x5a0] ;  /* 0x0001680000047ab9 */ /* 0x000fe40000000a00 */
[----:B------:R-:W-:-:S04]  /*0820*/  ISETP.NE.U32.AND P0, PT, RZ, UR4, PT ;  /* 0x00000004ff007c0c */ /* 0x000fc8000bf05070 */
[----:B------:R-:W-:-:S13]  /*0830*/  ISETP.NE.AND.EX P0, PT, RZ, UR5, PT, P0 ;  /* 0x00000005ff007c0c */ /* 0x000fda000bf05300 */
[----:B------:R-:W-:Y:S05]  /*0840*/  @!P0 BRA `(.L_x_8) ;  /* 0x00000000001c8947 */ /* 0x000fea0003800000 */
[----:B01----:R-:W0:Y:S02]  /*0850*/  LDC.64 R6, c[0x0][0x5a0] ;  /* 0x00016800ff067b82 */ /* 0x003e240000000a00 */
[----:B0-----:R-:W3:Y:S02]  /*0860*/  LDG.E.64 R6, desc[UR12][R6.64] ;  /* 0x0000000c06067981 */ /* 0x001ee4000c1e1b00 */
[----:B---3--:R-:W-:-:S04]  /*0870*/  ISETP.NE.U32.AND P0, PT, R6, RZ, PT ;  /* 0x000000ff0600720c */ /* 0x008fc80003f05070 */
[----:B------:R-:W-:-:S13]  /*0880*/  ISETP.NE.AND.EX P0, PT, R7, RZ, PT, P0 ;  /* 0x000000ff0700720c */ /* 0x000fda0003f05300 */
[----:B------:R-:W-:Y:S05]  /*0890*/  @!P0 BRA `(.L_x_8) ;  /* 0x0000000000088947 */ /* 0x000fea0003800000 */
[----:B------:R0:W5:Y:S01]  /*08a0*/  LD.E R14, desc[UR12][R6.64] ;  /* 0x0000000c060e7980 */ /* 0x000162000c101900 */
[----:B------:R-:W-:Y:S05]  /*08b0*/  BRA `(.L_x_9) ;  /* 0x0000000000207947 */ /* 0x000fea0003800000 */
.L_x_8:
[----:B------:R-:W-:Y:S02]  /*08c0*/  ULDC.64 UR4, c[0x0][0x590] ;  /* 0x0001640000047ab9 */ /* 0x000fe40000000a00 */
[----:B------:R-:W-:-:S04]  /*08d0*/  ISETP.NE.U32.AND P0, PT, RZ, UR4, PT ;  /* 0x00000004ff007c0c */ /* 0x000fc8000bf05070 */
[----:B------:R-:W-:-:S13]  /*08e0*/  ISETP.NE.AND.EX P0, PT, RZ, UR5, PT, P0 ;  /* 0x00000005ff007c0c */ /* 0x000fda000bf05300 */
[----:B------:R-:W-:Y:S05]  /*08f0*/  @!P0 BRA `(.L_x_10) ;  /* 0x00000000000c8947 */ /* 0x000fea0003800000 */
[----:B------:R-:W3:Y:S02]  /*0900*/  LDC.64 R14, c[0x0][0x590] ;  /* 0x00016400ff0e7b82 */ /* 0x000ee40000000a00 */
[----:B---3--:R3:W5:Y:S01]  /*0910*/  LDG.E R14, desc[UR12][R14.64] ;  /* 0x0000000c0e0e7981 */ /* 0x008762000c1e1900 */
[----:B------:R-:W-:Y:S05]  /*0920*/  BRA `(.L_x_9) ;  /* 0x0000000000047947 */ /* 0x000fea0003800000 */
.L_x_10:
[----:B------:R-:W4:Y:S02]  /*0930*/  LDC R14, c[0x0][0x584] ;  /* 0x00016100ff0e7b82 */ /* 0x000f240000000800 */
.L_x_9:
[----:B------:R-:W1:Y:S08]  /*0940*/  LDC R3, c[0x0][0x3c4] ;  /* 0x0000f100ff037b82 */ /* 0x000e700000000800 */
[----:B------:R-:W2:Y:S01]  /*0950*/  LDC.64 R18, c[0x0][0x3c8] ;  /* 0x0000f200ff127b82 */ /* 0x000ea20000000a00 */
[----:B-1----:R-:W-:-:S05]  /*0960*/  VIADD R3, R3, 0x3f ;  /* 0x0000003f03037836 */ /* 0x002fca0000000000 */
[----:B0-----:R-:W-:-:S04]  /*0970*/  SHF.R.S32.HI R6, RZ, 0x1f, R3 ;  /* 0x0000001fff067819 */ /* 0x001fc80000011403 */
[----:B------:R-:W-:-:S04]  /*0980*/  LEA.HI R6, R6, R3, RZ, 0x6 ;  /* 0x0000000306067211 */ /* 0x000fc800078f30ff */
[----:B------:R-:W-:-:S05]  /*0990*/  SHF.R.S32.HI R7, RZ, 0x6, R6 ;  /* 0x00000006ff077819 */ /* 0x000fca0000011406 */
[----:B--2---:R-:W-:-:S04]  /*09a0*/  IMAD R6, R7, R18, RZ ;  /* 0x0000001207067224 */ /* 0x004fc800078e02ff */
[----:B------:R-:W-:Y:S01]  /*09b0*/  IMAD R3, R6, R19, RZ ;  /* 0x0000001306037224 */ /* 0x000fe200078e02ff */
[----:B------:R-:W-:Y:S06]  /*09c0*/  @!P1 BRA `(.L_x_11) ;  /* 0x00000000000c9947 */ /* 0x000fec0003800000 */
[----:B------:R-:W-:Y:S01]  /*09d0*/  UCGABAR_WAIT ;  /* 0x0000000000007dc7 */ /* 0x000fe20008000000 */
[----:B------:R-:W-:Y:S01]  /*09e0*/  CCTL.IVALL ;  /* 0x00000000ff00798f */ /* 0x000fe20002000000 */
[----:B------:R-:W-:Y:S05]  /*09f0*/  BRA `(.L_x_12) ;  /* 0x0000000000047947 */ /* 0x000fea0003800000 */
.L_x_11:
[----:B------:R-:W-:Y:S06]  /*0a00*/  BAR.SYNC.DEFER_BLOCKING 0x0 ;  /* 0x0000000000007b1d */ /* 0x000fec0000010000 */
.L_x_12:
[----:B------:R-:W-:-:S13]  /*0a10*/  ISETP.NE.AND P0, PT, R8, RZ, PT ;  /* 0x000000ff0800720c */ /* 0x000fda0003f05270 */
[----:B------:R-:W-:Y:S05]  /*0a20*/  @!P0 BRA `(.L_x_13) ;  /* 0x000000b400f08947 */ /* 0x000fea0003800000 */
[----:B------:R-:W-:-:S13]  /*0a30*/  ISETP.NE.AND P0, PT, R8, 0x1, PT ;  /* 0x000000010800780c */ /* 0x000fda0003f05270 */
[----:B------:R-:W-:Y:S05]  /*0a40*/  @P0 EXIT ;  /* 0x000000000000094d */ /* 0x000fea0003800000 */
[----:B------:R-:W-:Y:S01]  /*0a50*/  ISETP.GE.AND P0, PT, R3, 0x1, PT ;  /* 0x000000010300780c */ /* 0x000fe20003f06270 */
[----:B------:R-:W-:Y:S01]  /*0a60*/  UMOV UR4, URZ ;  /* 0x0000003f00047c82 */ /* 0x000fe20008000000 */
[----:B------:R-:W-:Y:S02]  /*0a70*/  CS2R R54, SRZ ;  /* 0x0000000000367805 */ /* 0x000fe4000001ff00 */
[----:B------:R-:W-:Y:S02]  /*0a80*/  CS2R R120, SRZ ;  /* 0x0000000000787805 */ /* 0x000fe4000001ff00 */
[----:B------:R-:W-:Y:S02]  /*0a90*/  CS2R R122, SRZ ;  /* 0x00000000007a7805 */ /* 0x000fe4000001ff00 */
[----:B------:R-:W-:Y:S02]  /*0aa0*/  CS2R R124, SRZ ;  /* 0x00000000007c7805 */ /* 0x000fe4000001ff00 */
[----:B------:R-:W-:-:S02]  /*0ab0*/  CS2R R126, SRZ ;  /* 0x00000000007e7805 */ /* 0x000fc4000001ff00 */
[----:B------:R-:W-:Y:S02]  /*0ac0*/  CS2R R128, SRZ ;  /* 0x0000000000807805 */ /* 0x000fe4000001ff00 */
        /* <DEDUP_REMOVED lines=57> */
[----:B------:R-:W-:Y:S01]  /*0e60*/  CS2R R52, SRZ ;  /* 0x0000000000347805 */ /* 0x000fe2000001ff00 */
[----:B------:R-:W-:Y:S06]  /*0e70*/  @!P0 BRA `(.L_x_14) ;  /* 0x0000000400648947 */ /* 0x000fec0003800000 */
[----:B------:R-:W-:-:S04]  /*0e80*/  LOP3.LUT R5, R2, 0x1, RZ, 0xfc, !PT ;  /* 0x0000000102057812 */ /* 0x000fc800078efcff */
[----:B------:R-:W-:-:S13]  /*0e90*/  ISETP.NE.AND P1, PT, R5, 0x3, PT ;  /* 0x000000030500780c */ /* 0x000fda0003f25270 */
[----:B------:R-:W-:Y:S05]  /*0ea0*/  @!P1 BRA `(.L_x_15) ;  /* 0x0000000000049947 */ /* 0x000fea0003800000 */
[----:B------:R-:W-:Y:S01]  /*0eb0*/  BPT.TRAP 0x1 ;  /* 0x000000040000795c */ /* 0x000fe20000300000 */
.L_x_15:
[----:B------:R-:W0:Y:S01]  /*0ec0*/  S2UR UR5, SR_CgaCtaId ;  /* 0x00000000000579c3 */ /* 0x000e220000008800 */
[----:B------:R-:W-:Y:S01]  /*0ed0*/  SHF.L.U32 R5, RZ, 0x1f, RZ ;  /* 0x0000001fff057819 */ /* 0x000fe200000006ff */
[----:B------:R-:W-:Y:S02]  /*0ee0*/  UMOV UR4, 0x400 ;  /* 0x0000040000047882 */ /* 0x000fe40000000000 */
[----:B0-----:R-:W-:-:S12]  /*0ef0*/  ULEA UR5, UR5, UR4, 0x18 ;  /* 0x0000000405057291 */ /* 0x001fd8000f8ec03f */
.L_x_16:
[----:B0-----:R-:W-:-:S04]  /*0f00*/  IMAD.U32 R6, RZ, RZ, UR5 ;  /* 0x00000005ff067e24 */ /* 0x001fc8000f8e00ff */
[----:B------:R0:W1:Y:S03]  /*0f10*/  SYNCS.PHASECHK.TRANS64.TRYWAIT P1, [R6+URZ+0x32000], R5 ;  /* 0x03200005060075a7 */ /* 0x000066000802017f */
[----:B-1----:R-:W-:Y:S05]  /*0f20*/  @!P1 NANOSLEEP.SYNCS 0x989680 ;  /* 0x009896800000995d */ /* 0x002fea0003900000 */
[----:B------:R-:W1:Y:S02]  /*0f30*/  @!P1 SYNCS.PHASECHK.TRANS64 P1, [R6+URZ+0x32000], R5 ;  /* 0x03200005060095a7 */ /* 0x000e64000802007f */
[----:B-1----:R-:W-:Y:S05]  /*0f40*/  @!P1 BRA `(.L_x_16) ;  /* 0xfffffffc00ec9947 */ /* 0x002fea000383ffff */
[----:B------:R-:W-:Y:S01]  /*0f50*/  USHF.R.U32.HI UR4, URZ, 0x4, UR5 ;  /* 0x000000043f047899 */ /* 0x000fe20008011605 */
[----:B------:R-:W-:Y:S01]  /*0f60*/  WARPGROUP.ARRIVE ;  /* 0x00000000000079c5 */ /* 0x000fe20000000000 */
[----:B------:R-:W-:Y:S02]  /*0f70*/  UIADD3 UR5, UR5, 0x28000, URZ ;  /* 0x0002800005057890 */ /* 0x000fe4000fffe03f */
[----:B------:R-:W-:Y:S02]  /*0f80*/  ULOP3.LUT UR4, UR4, 0x3fff, URZ, 0xc0, !UPT ;  /* 0x00003fff04047892 */ /* 0x000fe4000f8ec03f */
[----:B------:R-:W-:Y:S02]  /*0f90*/  USHF.R.U32.HI UR5, URZ, 0x4, UR5 ;  /* 0x000000043f057899 */ /* 0x000fe40008011605 */
[----:B------:R-:W-:Y:S02]  /*0fa0*/  ULOP3.LUT UR4, UR4, 0x10000, URZ, 0xfc, !UPT ;  /* 0x0001000004047892 */ /* 0x000fe4000f8efc3f */
[----:B------:R-:W-:-:S02]  /*0fb0*/  ULOP3.LUT UR6, UR5, 0x3fff, URZ, 0xc0, !UPT ;  /* 0x00003fff05067892 */ /* 0x000fc4000f8ec03f */
[----:B------:R-:W-:Y:S02]  /*0fc0*/  UIADD3 UR5, UR4, 0x200, URZ ;  /* 0x0000020004057890 */ /* 0x000fe4000fffe03f */
[----:B------:R-:W-:Y:S01]  /*0fd0*/  UIADD3 UR7, UR4, 0x400, URZ ;  /* 0x0000040004077890 */ /* 0x000fe2000fffe03f */
[----:B------:R-:W-:Y:S02]  /*0fe0*/  UMOV UR11, 0x40000040 ;  /* 0x40000040000b7882 */ /* 0x000fe40000000000 */
[----:B------:R-:W-:Y:S01]  /*0ff0*/  UMOV UR10, UR6 ;  /* 0x00000006000a7c82 */ /* 0x000fe20008000000 */
[----:B------:R-:W-:Y:S01]  /*1000*/  UMOV UR8, UR4 ;  /* 0x0000000400087c82 */ /* 0x000fe20008000000 */
[----:B------:R-:W-:Y:S01]  /*1010*/  UMOV UR9, 0x40000040 ;  /* 0x4000004000097882 */ /* 0x000fe20000000000 */
[----:B------:R-:W-:Y:S01]  /*1020*/  UIADD3 UR14, UR4, 0x600, URZ ;  /* 0x00000600040e7890 */ /* 0x000fe2000fffe03f */
[----:B------:R-:W-:Y:S01]  /*1030*/  HGMMA.64x64x16.F32.BF16 R120, gdesc[UR8].tnspB, RZ, !UPT ;  /* 0x40e00000087879f0 */ /* 0x000fe2000c7018ff */
        /* <DEDUP_REMOVED lines=12> */
[----:B------:R-:W-:-:S02]  /*1100*/  UIADD3 UR8, UR4, 0x2, URZ ;  /* 0x0000000204087890 */ /* 0x000fc4000fffe03f */
[----:B------:R-:W-:Y:S01]  /*1110*/  UIADD3 UR10, UR6, 0x80, URZ ;  /* 0x00000080060a7890 */ /* 0x000fe2000fffe03f */
[----:B------:R-:W-:Y:S01]  /*1120*/  UMOV UR9, 0x40000040 ;  /* 0x4000004000097882 */ /* 0x000fe20000000000 */
[----:B------:R-:W-:-:S07]  /*1130*/  UMOV UR11, 0x40000040 ;  /* 0x40000040000b7882 */ /* 0x000fce0000000000 */
[----:B------:R-:W-:Y:S01]  /*1140*/  HGMMA.64x64x16.F32.BF16 R120, gdesc[UR8].tnspB, R120 ;  /* 0x40e00000087879f0 */ /* 0x000fe20008701878 */
[----:B------:R-:W-:Y:S01]  /*1150*/  UMOV UR8, UR5 ;  /* 0x0000000500087c82 */ /* 0x000fe20008000000 */
[----:B------:R-:W-:Y:S01]  /*1160*/  UMOV UR9, 0x40000040 ;  /* 0x4000004000097882 */ /* 0x000fe20000000000 */
[----:B------:R-:W-:Y:S01]  /*1170*/  UIADD3 UR5, UR4, 0x204, URZ ;  /* 0x0000020404057890 */ /* 0x000fe2000fffe03f */
        /* <DEDUP_REMOVED lines=19> */
[----:B------:R-:W-:Y:S02]  /*12b0*/  UMOV UR9, 0x40000040 ;  /* 0x4000004000097882 */ /* 0x000fe40000000000 */
[----:B------:R-:W-:Y:S01]  /*12c0*/  HGMMA.64x64x16.F32.BF16 R56, gdesc[UR8].tnspB, R56 ;  /* 0x40e00000083879f0 */ /* 0x000fe20008701838 */
[----:B------:R-:W-:Y:S01]  /*12d0*/  UMOV UR8, UR14 ;  /* 0x0000000e00087c82 */ /* 0x000fe20008000000 */
[----:B------:R-:W-:-:S02]  /*12e0*/  UMOV UR9, 0x40000040 ;  /* 0x4000004000097882 */ /* 0x000fc40000000000 */
[----:B------:R-:W-:Y:S01]  /*12f0*/  HGMMA.64x64x16.F32.BF16 R24, gdesc[UR8].tnspB, R24 ;  /* 0x40e00000081879f0 */ /* 0x000fe20008701818 */
[----:B------:R-:W-:Y:S02]  /*1300*/  UIADD3 UR8, UR4, 0x6, URZ ;  /* 0x0000000604087890 */ /* 0x000fe4000fffe03f */
[----:B------:R-:W-:Y:S02]  /*1310*/  UIADD3 UR10, UR6, 0x180, URZ ;  /* 0x00000180060a7890 */ /* 0x000fe4000fffe03f */
[----:B------:R-:W-:Y:S01]  /*1320*/  UIADD3 UR6, UR4, 0x406, URZ ;  /* 0x0000040604067890 */ /* 0x000fe2000fffe03f */
[----:B------:R-:W-:Y:S01]  /*1330*/  UMOV UR9, 0x40000040 ;  /* 0x4000004000097882 */ /* 0x000fe20000000000 */
[----:B------:R-:W-:Y:S01]  /*1340*/  UMOV UR11, 0x40000040 ;  /* 0x40000040000b7882 */ /* 0x000fe20000000000 */
[----:B------:R-:W-:-:S04]  /*1350*/  UIADD3 UR4, UR4, 0x606, URZ ;  /* 0x0000060604047890 */ /* 0x000fc8000fffe03f */
[----:B------:R-:W-:Y:S01]  /*1360*/  HGMMA.64x64x16.F32.BF16 R120, gdesc[UR8].tnspB, R120 ;  /* 0x40e00000087879f0 */ /* 0x000fe20008701878 */
[----:B------:R-:W-:Y:S01]  /*1370*/  UMOV UR8, UR5 ;  /* 0x0000000500087c82 */ /* 0x000fe20008000000 */
[----:B------:R-:W-:Y:S02]  /*1380*/  UMOV UR9, 0x40000040 ;  /* 0x4000004000097882 */ /* 0x000fe40000000000 */
[----:B------:R-:W-:Y:S01]  /*1390*/  HGMMA.64x64x16.F32.BF16 R88, gdesc[UR8].tnspB, R88 ;  /* 0x40e00000085879f0 */ /* 0x000fe20008701858 */
[----:B------:R-:W-:Y:S01]  /*13a0*/  UMOV UR8, UR6 ;  /* 0x0000000600087c82 */ /* 0x000fe20008000000 */
[----:B------:R-:W-:Y:S02]  /*13b0*/  UMOV UR9, 0x40000040 ;  /* 0x4000004000097882 */ /* 0x000fe40000000000 */
[----:B------:R-:W-:Y:S01]  /*13c0*/  HGMMA.64x64x16.F32.BF16 R56, gdesc[UR8].tnspB, R56 ;  /* 0x40e00000083879f0 */ /* 0x000fe20008701838 */
[----:B------:R-:W-:Y:S01]  /*13d0*/  UMOV UR8, UR4 ;  /* 0x0000000400087c82 */ /* 0x000fe20008000000 */
[----:B------:R-:W-:Y:S01]  /*13e0*/  UMOV UR9, 0x40000040 ;  /* 0x4000004000097882 */ /* 0x000fe20000000000 */
[----:B------:R-:W-:Y:S01]  /*13f0*/  UMOV UR4, 0x1 ;  /* 0x0000000100047882 */ /* 0x000fe20000000000 */
[----:B------:R-:W-:Y:S04]  /*1400*/  HGMMA.64x64x16.F32.BF16 R24, gdesc[UR8].tnspB, R24, gsb0 ;  /* 0x40e00000081879f0 */ /* 0x000fe80008001818 */
.L_x_14:
[----:B0-----:R-:W-:-:S05]  /*1410*/  VIMNMX R6, R3, 0x1, PT ;  /* 0x0000000103067848 */ /* 0x001fca0003fe0100 */
[----:B------:R-:W-:-:S05]  /*1420*/  IMAD.IADD R6, R3, 0x1, -R6 ;  /* 0x0000000103067824 */ /* 0x000fca00078e0a06 */
[----:B------:R-:W-:-:S13]  /*1430*/  ISETP.GE.AND P1, PT, R6, 0x1, PT ;  /* 0x000000010600780c */ /* 0x000fda0003f26270 */
[----:B------:R-:W-:Y:S05]  /*1440*/  @!P1 BRA `(.L_x_17) ;  /* 0x0000000400e49947 */ /* 0x000fea0003800000 */
[----:B------:R-:W0:Y:S01]  /*1450*/  S2UR UR6, SR_CgaCtaId ;  /* 0x00000000000679c3 */ /* 0x000e220000008800 */
[----:B------:R-:W-:Y:S01]  /*1460*/  UMOV UR5, 0x400 ;  /* 0x0000040000057882 */ /* 0x000fe20000000000 */
[----:B------:R-:W-:Y:S01]  /*1470*/  LOP3.LUT R10, R2, 0x1, RZ, 0xfc, !PT ;  /* 0x00000001020a7812 */ /* 0x000fe200078efcff */
[----:B------:R-:W-:Y:S01]  /*1480*/  IMAD.MOV.U32 R9, RZ, RZ, RZ ;  /* 0x000000ffff097224 */ /* 0x000fe200078e00ff */
[----:B------:R-:W-:Y:S01]  /*1490*/  UISETP.NE.U32.AND UP0, UPT, UR4, URZ, UPT ;  /* 0x0000003f0400728c */ /* 0x000fe2000bf05070 */
[----:B------:R-:W-:Y:S02]  /*14a0*/  IMAD.MOV.U32 R3, RZ, RZ, R6 ;  /* 0x000000ffff037224 */ /* 0x000fe400078e0006 */
[----:B------:R-:W-:Y:S01]  /*14b0*/  IMAD.MOV.U32 R5, RZ, RZ, RZ ;  /* 0x000000ffff057224 */ /* 0x000fe200078e00ff */
[----:B0-----:R-:W-:-:S04]  /*14c0*/  ULEA UR5, UR6, UR5, 0x18 ;  /* 0x0000000506057291 */ /* 0x001fc8000f8ec03f */
[----:B------:R-:W-:Y:S02]  /*14d0*/  USHF.R.U32.HI UR6, URZ, 0x4, UR5 ;  /* 0x000000043f067899 */ /* 0x000fe40008011605 */
[----:B------:R-:W-:Y:S02]  /*14e0*/  UIADD3 UR7, UR5, 0x28000, URZ ;  /* 0x0002800005077890 */ /* 0x000fe4000fffe03f */
[----:B------:R-:W-:Y:S02]  /*14f0*/  ULOP3.LUT UR6, UR6, 0x3fff, URZ, 0xc0, !UPT ;  /* 0x00003fff06067892 */ /* 0x000fe4000f8ec03f */
[----:B------:R-:W-:Y:S02]  /*1500*/  USHF.R.U32.HI UR7, URZ, 0x4, UR7 ;  /* 0x000000043f077899 */ /* 0x000fe40008011607 */
[----:B------:R-:W-:Y:S02]  /*1510*/  ULOP3.LUT UR6, UR6, 0x10000, URZ, 0xfc, !UPT ;  /* 0x0001000006067892 */ /* 0x000fe4000f8efc3f */
[----:B------:R-:W-:-:S12]  /*1520*/  ULOP3.LUT UR7, UR7, 0x3fff, URZ, 0xc0, !UPT ;  /* 0x00003fff07077892 */ /* 0x000fd8000f8ec03f */
.L_x_22:
[----:B------:R-:W-:-:S13]  /*1530*/  ISETP.NE.AND P2, PT, R10, 0x3, PT ;  /* 0x000000030a00780c */ /* 0x000fda0003f45270 */
[----:B------:R-:W-:Y:S05]  /*1540*/  @!P2 BRA `(.L_x_18) ;  /* 0x000000000004a947 */ /* 0x000fea0003800000 */
[----:B------:R-:W-:Y:S01]  /*1550*/  BPT.TRAP 0x1 ;  /* 0x000000040000795c */ /* 0x000fe20000300000 */
.L_x_18:
[----:B------:R-:W-:Y:S01]  /*1560*/  SHF.L.U32 R7, R9, 0x1f, RZ ;  /* 0x0000001f09077819 */ /* 0x000fe200000006ff */
[----:B------:R-:W-:-:S12]  /*1570*/  ULEA UR8, UR4, UR5, 0x3 ;  /* 0x0000000504087291 */ /* 0x000fd8000f8e183f */
.L_x_19:
[----:B0-----:R-:W-:-:S04]  /*1580*/  IMAD.U32 R8, RZ, RZ, UR8 ;  /* 0x00000008ff087e24 */ /* 0x001fc8000f8e00ff */
[----:B------:R0:W1:Y:S03]  /*1590*/  SYNCS.PHASECHK.TRANS64.TRYWAIT P1, [R8+URZ+0x32000], R7 ;  /* 0x03200007080075a7 */ /* 0x000066000802017f */
[----:B-1----:R-:W-:Y:S05]  /*15a0*/  @!P1 NANOSLEEP.SYNCS 0x989680 ;  /* 0x009896800000995d */ /* 0x002fea0003900000 */
[----:B------:R-:W1:Y:S02]  /*15b0*/  @!P1 SYNCS.PHASECHK.TRANS64 P1, [R8+URZ+0x32000], R7 ;  /* 0x03200007080095a7 */ /* 0x000e64000802007f */
[----:B-1----:R-:W-:Y:S05]  /*15c0*/  @!P1 BRA `(.L_x_19) ;  /* 0xfffffffc00ec9947 */ /* 0x002fea000383ffff */
[----:B------:R-:W-:Y:S01]  /*15d0*/  ULEA UR8, UR4, UR6, 0xb ;  /* 0x0000000604087291 */ /* 0x000fe2000f8e583f */
[----:B------:R-:W-:Y:S01]  /*15e0*/  WARPGROUP.ARRIVE ;  /* 0x00000000000079c5 */ /* 0x000fe20000000000 */
[----:B------:R-:W-:Y:S02]  /*15f0*/  ULEA UR10, UR4, UR7, 0x9 ;  /* 0x00000007040a7291 */ /* 0x000fe4000f8e483f */
[----:B------:R-:W-:Y:S02]  /*1600*/  UIADD3 UR16, UR8, 0x200, URZ ;  /* 0x0000020008107890 */ /* 0x000fe4000fffe03f */
[----:B------:R-:W-:Y:S01]  /*1610*/  UIADD3 UR14, UR8, 0x400, URZ ;  /* 0x00000400080e7890 */ /* 0x000fe2000fffe03f */
[----:B------:R-:W-:Y:S01]  /*1620*/  UMOV UR9, 0x40000040 ;  /* 0x4000004000097882 */ /* 0x000fe20000000000 */
[----:B------:R-:W-:Y:S01]  /*1630*/  UMOV UR11, 0x40000040 ;  /* 0x40000040000b7882 */ /* 0x000fe20000000000 */
[----:B------:R-:W-:Y:S02]  /*1640*/  UMOV UR18, UR10 ;  /* 0x0000000a00127c82 */ /* 0x000fe40008000000 */
[----:B------:R-:W-:Y:S01]  /*1650*/  HGMMA.64x64x16.F32.BF16 R120, gdesc[UR8].tnspB, R120, UP0 ;  /* 0x40e00000087879f0 */ /* 0x000fe2000bf01878 */
[----:B------:R-:W-:Y:S01]  /*1660*/  UIADD3 UR9, UR8, 0x600, URZ ;  /* 0x0000060008097890 */ /* 0x000fe2000fffe03f */
[----:B------:R-:W-:Y:S01]  /*1670*/  UMOV UR19, UR11 ;  /* 0x0000000b00137c82 */ /* 0x000fe20008000000 */
[----:B------:R-:W-:-:S02]  /*1680*/  UMOV UR17, 0x40000040 ;  /* 0x4000004000117882 */ /* 0x000fc40000000000 */
[----:B------:R-:W-:Y:S01]  /*1690*/  HGMMA.64x64x16.F32.BF16 R88, gdesc[UR16].tnspB, R88, UP0 ;  /* 0x40e00000105879f0 */ /* 0x000fe2000bf01858 */
[----:B------:R-:W-:Y:S01]  /*16a0*/  UMOV UR18, UR10 ;  /* 0x0000000a00127c82 */ /* 0x000fe20008000000 */
[----:B------:R-:W-:Y:S01]  /*16b0*/  UMOV UR19, UR11 ;  /* 0x0000000b00137c82 */ /* 0x000fe20008000000 */
[----:B------:R-:W-:Y:S01]  /*16c0*/  UMOV UR16, UR14 ;  /* 0x0000000e00107c82 */ /* 0x000fe20008000000 */
[----:B------:R-:W-:Y:S01]  /*16d0*/  UMOV UR17, 0x40000040 ;  /* 0x4000004000117882 */ /* 0x000fe20000000000 */
[----:B------:R-:W-:Y:S01]  /*16e0*/  UIADD3 UR14, UR8, 0x602, URZ ;  /* 0x00000602080e7890 */ /* 0x000fe2000fffe03f */
[----:B------:R-:W-:Y:S01]  /*16f0*/  HGMMA.64x64x16.F32.BF16 R56, gdesc[UR16].tnspB, R56, UP0 ;  /* 0x40e00000103879f0 */ /* 0x000fe2000bf01838 */
[----:B------:R-:W-:Y:S01]  /*1700*/  UMOV UR18, UR10 ;  /* 0x0000000a00127c82 */ /* 0x000fe20008000000 */
[----:B------:R-:W-:Y:S01]  /*1710*/  UMOV UR19, UR11 ;  /* 0x0000000b00137c82 */ /* 0x000fe20008000000 */
[----:B------:R-:W-:Y:S01]  /*1720*/  UMOV UR16, UR9 ;  /* 0x0000000900107c82 */ /* 0x000fe20008000000 */
[----:B------:R-:W-:Y:S01]  /*1730*/  UMOV UR17, 0x40000040 ;  /* 0x4000004000117882 */ /* 0x000fe20000000000 */
[----:B------:R-:W-:Y:S01]  /*1740*/  UIADD3 UR9, UR8, 0x202, URZ ;  /* 0x0000020208097890 */ /* 0x000fe2000fffe03f */
[----:B------:R-:W-:Y:S01]  /*1750*/  HGMMA.64x64x16.F32.BF16 R24, gdesc[UR16].tnspB, R24, UP0 ;  /* 0x40e00000101879f0 */ /* 0x000fe2000bf01818 */
[----:B------:R-:W-:-:S02]  /*1760*/  UIADD3 UR16, UR8, 0x2, URZ ;  /* 0x0000000208107890 */ /* 0x000fc4000fffe03f */
[----:B------:R-:W-:Y:S02]  /*1770*/  UIADD3 UR18, UR10, 0x80, URZ ;  /* 0x000000800a127890 */ /* 0x000fe4000fffe03f */
[----:B------:R-:W-:Y:S01]  /*1780*/  UIADD3 UR11, UR8, 0x402, URZ ;  /* 0x00000402080b7890 */ /* 0x000fe2000fffe03f */
[----:B------:R-:W-:Y:S01]  /*1790*/  UMOV UR17, 0x40000040 ;  /* 0x4000004000117882 */ /* 0x000fe20000000000 */
[----:B------:R-:W-:-:S05]  /*17a0*/  UMOV UR19, 0x40000040 ;  /* 0x4000004000137882 */ /* 0x000fca0000000000 */
        /* <DEDUP_REMOVED lines=42> */
[----:B------:R-:W-:-:S02]  /*1a50*/  UMOV UR17, 0x40000040 ;  /* 0x4000004000117882 */ /* 0x000fc40000000000 */
[----:B------:R-:W-:Y:S03]  /*1a60*/  HGMMA.64x64x16.F32.BF16 R24, gdesc[UR16].tnspB, R24, gsb0 ;  /* 0x40e00000101879f0 */ /* 0x000fe60008001818 */
[----:B------:R-:W-:Y:S02]  /*1a70*/  WARPGROUP.DEPBAR.LE gsb0, 0x1 ;  /* 0x00008000000079c5 */ /* 0x000fe40000010100 */
[----:B------:R-:W-:Y:S05]  /*1a80*/  @!P2 BRA `(.L_x_20) ;  /* 0x000000000004a947 */ /* 0x000fea0003800000 */
[----:B------:R-:W-:Y:S01]  /*1a90*/  BPT.TRAP 0x1 ;  /* 0x000000040000795c */ /* 0x000fe20000300000 */
.L_x_20:
[----:B------:R-:W-:-:S13]  /*1aa0*/  ISETP.NE.AND P1, PT, R4, RZ, PT ;  /* 0x000000ff0400720c */ /* 0x000fda0003f25270 */
[----:B0-----:R-:W-:-:S05]  /*1ab0*/  @P1 LEA R7, R5, UR5, 0x3 ;  /* 0x0000000505071c11 */ /* 0x001fca000f8e18ff */
[----:B------:R-:W-:-:S05]  /*1ac0*/  @P1 VIADD R7, R7, 0x32028 ;  /* 0x0003202807071836 */ /* 0x000fca0000000000 */
[----:B------:R-:W-:-:S04]  /*1ad0*/  @P1 PRMT R7, R0, 0x654, R7 ;  /* 0x0000065400071816 */ /* 0x000fc80000000007 */
[----:B------:R0:W-:Y:S01]  /*1ae0*/  @P1 SYNCS.ARRIVE.TRANS64.RED.A1T0 RZ, [R7+URZ], RZ ;  /* 0x000000ff07ff19a7 */ /* 0x0001e2000810043f */
[----:B------:R-:W-:-:S13]  /*1af0*/  ISETP.GT.U32.AND P1, PT, R2, 0x1, PT ;  /* 0x000000010200780c */ /* 0x000fda0003f24070 */
[----:B0-----:R-:W-:Y:S05]  /*1b00*/  @P1 BRA `(.L_x_21) ;  /* 0x0000000000041947 */ /* 0x001fea0003800000 */
[----:B------:R-:W-:Y:S01]  /*1b10*/  BPT.TRAP 0x1 ;  /* 0x000000040000795c */ /* 0x000fe20000300000 */
.L_x_21:
[----:B------:R-:W-:Y:S01]  /*1b20*/  UIADD3 UR4, UR4, 0x1, URZ ;  /* 0x0000000104047890 */ /* 0x000fe2000fffe03f */
[----:B------:R-:W-:Y:S01]  /*1b30*/  ISETP.GT.AND P2, PT, R3, 0x1, PT ;  /* 0x000000010300780c */ /* 0x000fe20003f44270 */
[----:B------:R-:W-:Y:S02]  /*1b40*/  VIADD R5, R5, 0x1 ;  /* 0x0000000105057836 */ /* 0x000fe40000000000 */
[----:B------:R-:W-:Y:S01]  /*1b50*/  UISETP.NE.AND UP0, UPT, UR4, 0x5, UPT ;  /* 0x000000050400788c */ /* 0x000fe2000bf05270 */
[----:B------:R-:W-:Y:S02]  /*1b60*/  VIADD R3, R3, 0xffffffff ;  /* 0xffffffff03037836 */ /* 0x000fe40000000000 */
[C---:B------:R-:W-:Y:S01]  /*1b70*/  ISETP.NE.AND P1, PT, R5.reuse, 0x5, PT ;  /* 0x000000050500780c */ /* 0x040fe20003f25270 */
[----:B------:R-:W-:Y:S02]  /*1b80*/  USEL UR8, URZ, 0x1, UP0 ;  /* 0x000000013f087887 */ /* 0x000fe40008000000 */
[----:B------:R-:W-:Y:S01]  /*1b90*/  USEL UR4, UR4, URZ, UP0 ;  /* 0x0000003f04047287 */ /* 0x000fe20008000000 */
[----:B------:R-:W-:Y:S01]  /*1ba0*/  SEL R5, R5, RZ, P1 ;  /* 0x000000ff05057207 */ /* 0x000fe20000800000 */
[----:B------:R-:W-:-:S02]  /*1bb0*/  UPLOP3.LUT UP0, UPT, UPT, UPT, UPT, 0x80, 0x0 ;  /* 0x000000000000789c */ /* 0x000fc40003f0f070 */
[----:B------:R-:W-:Y:S01]  /*1bc0*/  LOP3.LUT R9, R9, UR8, RZ, 0x3c, !PT ;  /* 0x0000000809097c12 */ /* 0x000fe2000f8e3cff */
[----:B------:R-:W-:Y:S08]  /*1bd0*/  @P2 BRA `(.L_x_22) ;  /* 0xfffffff800542947 */ /* 0x000ff0000383ffff */
.L_x_17:
[----:B------:R-:W-:Y:S02]  /*1be0*/  WARPGROUP.DEPBAR.LE gsb0, 0x0 ;  /* 0x00008000000079c5 */ /* 0x000fe40000010000 */
[----:B------:R-:W-:Y:S05]  /*1bf0*/  @!P0 BRA `(.L_x_23) ;  /* 0x0000000000548947 */ /* 0x000fea0003800000 */
[----:B------:R-:W-:-:S04]  /*1c00*/  LOP3.LUT R3, R2, 0x1, RZ, 0xfc, !PT ;  /* 0x0000000102037812 */ /* 0x000fc800078efcff */
[----:B------:R-:W-:-:S13]  /*1c10*/  ISETP.NE.AND P0, PT, R3, 0x3, PT ;  /* 0x000000030300780c */ /* 0x000fda0003f05270 */
[----:B------:R-:W-:Y:S05]  /*1c20*/  @!P0 BRA `(.L_x_24) ;  /* 0x0000000000048947 */ /* 0x000fea0003800000 */
[----:B------:R-:W-:Y:S01]  /*1c30*/  BPT.TRAP 0x1 ;  /* 0x000000040000795c */ /* 0x000fe20000300000 */
.L_x_24:
[----:B------:R-:W-:Y:S01]  /*1c40*/  ISETP.NE.AND P0, PT, R4, RZ, PT ;  /* 0x000000ff0400720c */ /* 0x000fe20003f05270 */
[----:B------:R-:W-:Y:S01]  /*1c50*/  BSSY B0, `(.L_x_25) ;  /* 0x000000d000007945 */ /* 0x000fe20003800000 */
[----:B------:R-:W-:-:S11]  /*1c60*/  ISETP.GT.U32.AND P1, PT, R2, 0x1, PT ;  /* 0x000000010200780c */ /* 0x000fd60003f24070 */
[----:B------:R-:W-:Y:S05]  /*1c70*/  @!P0 BRA `(.L_x_26) ;  /* 0x0000000000288947 */ /* 0x000fea0003800000 */
[----:B------:R-:W0:Y:S01]  /*1c80*/  S2R R5, SR_CgaCtaId ;  /* 0x0000000000057919 */ /* 0x000e220000008800 */
[----:B------:R-:W-:Y:S01]  /*1c90*/  IMAD.WIDE.U32 R2, R6, -0x33333333, RZ ;  /* 0xcccccccd06027825 */ /* 0x000fe200078e00ff */
[----:B------:R-:W-:-:S04]  /*1ca0*/  MOV R2, 0x400 ;  /* 0x0000040000027802 */ /* 0x000fc80000000f00 */
[----:B------:R-:W-:-:S05]  /*1cb0*/  SHF.R.U32.HI R3, RZ, 0x2, R3 ;  /* 0x00000002ff037819 */ /* 0x000fca0000011603 */
[----:B------:R-:W-:Y:S01]  /*1cc0*/  IMAD R6, R3, -0x5, R6 ;  /* 0xfffffffb03067824 */ /* 0x000fe200078e0206 */
[----:B0-----:R-:W-:-:S05]  /*1cd0*/  LEA R5, R5, R2, 0x18 ;  /* 0x0000000205057211 */ /* 0x001fca00078ec0ff */
[----:B------:R-:W-:-:S04]  /*1ce0*/  IMAD R6, R6, 0x8, R5 ;  /* 0x0000000806067824 */ /* 0x000fc800078e0205 */
[----:B------:R-:W-:-:S05]  /*1cf0*/  VIADD R3, R6, 0x32028 ;  /* 0x0003202806037836 */ /* 0x000fca0000000000 */
[----:B------:R-:W-:-:S04]  /*1d00*/  PRMT R3, R0, 0x654, R3 ;  /* 0x0000065400037816 */ /* 0x000fc80000000003 */
[----:B------:R0:W-:Y:S03]  /*1d10*/  SYNCS.ARRIVE.TRANS64.RED.A1T0 RZ, [R3+URZ], RZ ;  /* 0x000000ff03ff79a7 */ /* 0x0001e6000810043f */
.L_x_26:
[----:B------:R-:W-:Y:S05]  /*1d20*/  BSYNC B0 ;  /* 0x0000000000007941 */ /* 0x000fea0003800000 */
.L_x_25:
[----:B------:R-:W-:Y:S05]  /*1d30*/  @P1 BRA `(.L_x_23) ;  /* 0x0000000000041947 */ /* 0x000fea0003800000 */
[----:B------:R-:W-:Y:S01]  /*1d40*/  BPT.TRAP 0x1 ;  /* 0x000000040000795c */ /* 0x000fe20000300000 */
.L_x_23:
[----:B------:R-:W0:Y:S01]  /*1d50*/  S2R R0, SR_TID.X ;  /* 0x0000000000007919 */ /* 0x000e220000002100 */
[----:B------:R-:W-:Y:S01]  /*1d60*/  ULDC.64 UR4, c[0x0][0x280] ;  /* 0x0000a00000047ab9 */ /* 0x000fe20000000a00 */
[----:B------:R-:W1:Y:S01]  /*1d70*/  S2R R2, SR_CTAID.Y ;  /* 0x0000000000027919 */ /* 0x000e620000002600 */
[----:B------:R-:W2:Y:S01]  /*1d80*/  S2R R9, SR_CTAID.X ;  /* 0x0000000000097919 */ /* 0x000ea20000002500 */
[----:B0-----:R-:W-:-:S04]  /*1d90*/  SHF.R.S32.HI R3, RZ, 0x1f, R0 ;  /* 0x0000001fff037819 */ /* 0x001fc80000011400 */
[----:B------:R-:W-:-:S04]  /*1da0*/  LEA.HI R3, R3, R0, RZ, 0x7 ;  /* 0x0000000003037211 */ /* 0x000fc800078f38ff */
[----:B------:R-:W-:Y:S01]  /*1db0*/  LOP3.LUT R3, R3, 0xffffff80, RZ, 0xc0, !PT ;  /* 0xffffff8003037812 */ /* 0x000fe200078ec0ff */
[----:B--2---:R-:W-:-:S04]  /*1dc0*/  IMAD.SHL.U32 R6, R9, 0x100, RZ ;  /* 0x0000010009067824 */ /* 0x004fc800078e00ff */
[----:B------:R-:W-:Y:S02]  /*1dd0*/  IMAD.IADD R8, R0, 0x1, -R3 ;  /* 0x0000000100087824 */ /* 0x000fe400078e0a03 */
[----:B-1----:R-:W-:-:S03]  /*1de0*/  IMAD.SHL.U32 R0, R2, 0x40, RZ ;  /* 0x0000004002007824 */ /* 0x002fc600078e00ff */
[----:B------:R-:W-:Y:S02]  /*1df0*/  SHF.R.S32.HI R7, RZ, 0x1f, R8 ;  /* 0x0000001fff077819 */ /* 0x000fe40000011408 */
[----:B------:R-:W-:Y:S02]  /*1e00*/  ISETP.GE.AND P0, PT, R0, UR5, PT ;  /* 0x0000000500007c0c */ /* 0x000fe4000bf06270 */
[----:B------:R-:W-:Y:S02]  /*1e10*/  LEA.HI R2, R7, R8, RZ, 0x2 ;  /* 0x0000000807027211 */ /* 0x000fe400078f10ff */
[----:B------:R-:W-:Y:S02]  /*1e20*/  ISETP.GE.OR P0, PT, R6, UR4, P0 ;  /* 0x0000000406007c0c */ /* 0x000fe40008706670 */
[--C-:B------:R-:W-:Y:S02]  /*1e30*/  SHF.R.S32.HI R4, RZ, 0x2, R2.reuse ;  /* 0x00000002ff047819 */ /* 0x100fe40000011402 */
[----:B------:R-:W-:-:S04]  /*1e40*/  SHF.R.S32.HI R3, RZ, 0x1f, R2 ;  /* 0x0000001fff037819 */ /* 0x000fc80000011402 */
[----:B------:R-:W-:-:S04]  /*1e50*/  LEA.HI R3, R3, R4, RZ, 0x3 ;  /* 0x0000000403037211 */ /* 0x000fc800078f18ff */
[----:B------:R-:W-:Y:S01]  /*1e60*/  LOP3.LUT R5, R3, 0xfffffff8, RZ, 0xc0, !PT ;  /* 0xfffffff803057812 */ /* 0x000fe200078ec0ff */
[----:B------:R-:W-:Y:S06]  /*1e70*/  @P0 EXIT ;  /* 0x000000000000094d */ /* 0x000fec0003800000 */
[----:B------:R-:W0:Y:S01]  /*1e80*/  LDC.64 R12, c[0x0][0x5d0] ;  /* 0x00017400ff0c7b82 */ /* 0x000e220000000a00 */
[----:B------:R-:W-:Y:S01]  /*1e90*/  LOP3.LUT R3, R2, 0x7ffffffc, RZ, 0xc0, !PT ;  /* 0x7ffffffc02037812 */ /* 0x000fe200078ec0ff */
[----:B------:R-:W-:Y:S01]  /*1ea0*/  IMAD.IADD R2, R4, 0x1, -R5 ;  /* 0x0000000104027824 */ /* 0x000fe200078e0a05 */
[----:B------:R-:W-:Y:S02]  /*1eb0*/  LEA.HI R5, R7, R8, RZ, 0x5 ;  /* 0x0000000807057211 */ /* 0x000fe400078f28ff */
[----:B----45:R-:W-:Y:S01]  /*1ec0*/  FSETP.NEU.AND P1, PT, R14, RZ, PT ;  /* 0x000000ff0e00720b */ /* 0x030fe20003f2d000 */
[----:B------:R-:W-:Y:S01]  /*1ed0*/  IMAD.IADD R4, R8, 0x1, -R3 ;  /* 0x0000000108047824 */ /* 0x000fe200078e0a03 */
[----:B------:R-:W-:Y:S02]  /*1ee0*/  SHF.R.S32.HI R3, RZ, 0x1f, R2 ;  /* 0x0000001fff037819 */ /* 0x000fe40000011402 */
[----:B---3--:R-:W-:Y:S01]  /*1ef0*/  SHF.R.S32.HI R15, RZ, 0x5, R5 ;  /* 0x00000005ff0f7819 */ /* 0x008fe20000011405 */
[----:B------:R-:W-:-:S02]  /*1f00*/  IMAD.SHL.U32 R5, R4, 0x2, RZ ;  /* 0x0000000204057824 */ /* 0x000fc400078e00ff */
[----:B------:R-:W-:-:S03]  /*1f10*/  IMAD.WIDE R8, R9, 0x100, R2 ;  /* 0x0000010009087825 */ /* 0x000fc600078e0202 */
[----:B------:R-:W-:Y:S01]  /*1f20*/  SHF.R.S32.HI R7, RZ, 0x1f, R5 ;  /* 0x0000001fff077819 */ /* 0x000fe20000011405 */
[C---:B------:R-:W-:Y:S01]  /*1f30*/  IMAD R3, R15.reuse, -0x10, -R6 ;  /* 0xfffffff00f037824 */ /* 0x040fe200078e0a06 */
[C---:B------:R-:W-:Y:S01]  /*1f40*/  IADD3 R6, P0, R0.reuse, R5, RZ ;  /* 0x0000000500067210 */ /* 0x040fe20007f1e0ff */
[----:B------:R-:W-:Y:S01]  /*1f50*/  IMAD.WIDE R8, R15, 0x10, R8 ;  /* 0x000000100f087825 */ /* 0x000fe200078e0208 */
[----:B------:R-:W-:Y:S02]  /*1f60*/  IADD3 R10, -R5, UR5, -R0 ;  /* 0x00000005050a7c10 */ /* 0x000fe4000fffe900 */
[----:B------:R-:W-:Y:S02]  /*1f70*/  LEA.HI.X.SX32 R7, R0, R7, 0x1, P0 ;  /* 0x0000000700077211 */ /* 0x000fe400000f0eff */
[----:B------:R-:W-:Y:S01]  /*1f80*/  IADD3 R0, R3, UR4, -R2 ;  /* 0x0000000403007c10 */ /* 0x000fe2000fffe802 */
[-C--:B0-----:R-:W-:Y:S01]  /*1f90*/  IMAD R2, R9, R12.reuse, RZ ;  /* 0x0000000c09027224 */ /* 0x081fe200078e02ff */
[----:B------:R-:W-:Y:S01]  /*1fa0*/  ISETP.GT.AND P3, PT, R10, RZ, PT ;  /* 0x000000ff0a00720c */ /* 0x000fe20003f64270 */
[----:B------:R-:W-:Y:S01]  /*1fb0*/  IMAD.WIDE.U32 R18, R8, R12, R6 ;  /* 0x0000000c08127225 */ /* 0x000fe200078e0006 */
[----:B------:R-:W-:-:S02]  /*1fc0*/  SHF.L.U64.HI R15, R12, 0x3, R13 ;  /* 0x000000030c0f7819 */ /* 0x000fc4000001020d */
[----:B------:R-:W-:Y:S01]  /*1fd0*/  P2R R3, PR, RZ, 0x8 ;  /* 0x00000008ff037803 */ /* 0x000fe20000000000 */
[----:B------:R-:W-:Y:S01]  /*1fe0*/  IMAD R21, R8, R13, R2 ;  /* 0x0000000d08157224 */ /* 0x000fe200078e0202 */
[----:B------:R-:W-:Y:S01]  /*1ff0*/  ISETP.GT.AND P0, PT, R0, RZ, P3 ;  /* 0x000000ff0000720c */ /* 0x000fe20001f04270 */
[----:B------:R-:W-:Y:S02]  /*2000*/  IMAD.SHL.U32 R16, R12, 0x8, RZ ;  /* 0x000000080c107824 */ /* 0x000fe400078e00ff */
[----:B------:R-:W-:Y:S01]  /*2010*/  IMAD.IADD R21, R19, 0x1, R21 ;  /* 0x0000000113157824 */ /* 0x000fe200078e0215 */
[----:B------:R-:W-:Y:S09]  /*2020*/  @!P1 BRA `(.L_x_27) ;  /* 0x0000006c00cc9947 */ /* 0x000ff20003800000 */
[----:B------:R-:W-:Y:S01]  /*2030*/  ULDC.64 UR4, c[0x0][0x5b0] ;  /* 0x00016c0000047ab9 */ /* 0x000fe20000000a00 */
[----:B------:R-:W-:Y:S01]  /*2040*/  ULDC.64 UR8, c[0x0][0x5a8] ;  /* 0x00016a0000087ab9 */ /* 0x000fe20000000a00 */
[----:B------:R-:W-:Y:S01]  /*2050*/  IMAD R17, R9, UR4, RZ ;  /* 0x0000000409117c24 */ /* 0x000fe2000f8e02ff */
[----:B------:R-:W-:Y:S01]  /*2060*/  ULDC.64 UR6, c[0x0][0x5c8] ;  /* 0x0001720000067ab9 */ /* 0x000fe20000000a00 */
[----:B------:R-:W-:-:S04]  /*2070*/  IMAD.WIDE.U32 R2, R8, UR4, R6 ;  /* 0x0000000408027c25 */ /* 0x000fc8000f8e0006 */
[----:B------:R-:W-:Y:S01]  /*2080*/  IMAD R17, R8, UR5, R17 ;  /* 0x0000000508117c24 */ /* 0x000fe2000f8e0211 */
[----:B------:R-:W-:-:S03]  /*2090*/  LEA R4, P1, R2, UR8, 0x1 ;  /* 0x0000000802047c11 */ /* 0x000fc6000f8208ff */
[----:B------:R-:W-:-:S05]  /*20a0*/  IMAD.IADD R3, R3, 0x1, R17 ;  /* 0x0000000103037824 */ /* 0x000fca00078e0211 */
[----:B------:R-:W-:-:S05]  /*20b0*/  LEA.HI.X R5, R2, UR9, R3, 0x1, P1 ;  /* 0x0000000902057c11 */ /* 0x000fca00088f0c03 */
[----:B------:R-:W2:Y:S01]  /*20c0*/  @P0 LDG.E.LTC128B.U16 R19, desc[UR12][R4.64] ;  /* 0x0000000c04130981 */ /* 0x000ea2000c1e1520 */
[----:B------:R-:W-:Y:S01]  /*20d0*/  ISETP.GT.AND P6, PT, R10, 0x1, PT ;  /* 0x000000010a00780c */ /* 0x000fe20003fc4270 */
[----:B------:R-:W-:Y:S01]  /*20e0*/  BSSY B0, `(.L_x_28) ;  /* 0x000000e000007945 */ /* 0x000fe20003800000 */
[----:B------:R-:W-:Y:S02]  /*20f0*/  LEA R2, P2, R18, UR6, 0x1 ;  /* 0x0000000612027c11 */ /* 0x000fe4000f8408ff */
[----:B------:R-:W-:Y:S01]  /*2100*/  ISETP.GT.AND P1, PT, R0, RZ, P6 ;  /* 0x000000ff0000720c */ /* 0x000fe20003724270 */
[----:B--2---:R-:W-:-:S04]  /*2110*/  IMAD.U32 R3, R19, 0x10000, RZ ;  /* 0x0001000013037824 */ /* 0x004fc800078e00ff */
[----:B------:R-:W-:-:S04]  /*2120*/  FMUL R3, R3, R14 ;  /* 0x0000000e03037220 */ /* 0x000fc80000400000 */
[----:B------:R-:W-:-:S05]  /*2130*/  FFMA R3, R120, R11, R3 ;  /* 0x0000000b78037223 */ /* 0x000fca0000000003 */
[----:B------:R-:W-:Y:S02]  /*2140*/  F2FP.BF16.F32.PACK_AB R20, RZ, R3 ;  /* 0x00000003ff14723e */ /* 0x000fe400000010ff */
[----:B------:R-:W-:Y:S02]  /*2150*/  P2R R3, PR, RZ, 0x40 ;  /* 0x00000040ff037803 */ /* 0x000fe40000000000 */
[----:B------:R-:W-:Y:S02]  /*2160*/  LEA.HI.X R3, R18, UR7, R21, 0x1, P2 ;  /* 0x0000000712037c11 */ /* 0x000fe400090f0c15 */
[----:B------:R-:W-:Y:S02]  /*2170*/  PRMT R18, R20, 0x7610, R18 ;  /* 0x0000761014127816 */ /* 0x000fe40000000012 */
[----:B------:R-:W-:-:S03]  /*2180*/  PRMT R20, R19, 0x7610, R20 ;  /* 0x0000761013147816 */ /* 0x000fc60000000014 */
[----:B------:R0:W-:Y:S01]  /*2190*/  @P0 STG.E.U16 desc[UR12][R2.64], R18 ;  /* 0x0000001202000986 */ /* 0x0001e2000c10150c */
[----:B------:R-:W-:Y:S05]  /*21a0*/  @!P1 BRA `(.L_x_29) ;  /* 0x0000000000049947 */ /* 0x000fea0003800000 */
[----:B------:R1:W5:Y:S02]  /*21b0*/  LDG.E.LTC128B.U16 R20, desc[UR12][R4.64+0x2] ;  /* 0x0000020c04147981 */ /* 0x000364000c1e1520 */
.L_x_29:
[----:B------:R-:W-:Y:S05]  /*21c0*/  BSYNC B0 ;  /* 0x0000000000007941 */ /* 0x000fea0003800000 */
.L_x_28:
[----:B------:R-:W-:Y:S01]  /*21d0*/  USHF.L.U32 UR6, UR4, 0x3, URZ ;  /* 0x0000000304067899 */ /* 0x000fe2000800063f */
[----:B-----5:R-:W-:Y:S01]  /*21e0*/  IMAD.U32 R9, R20, 0x10000, RZ ;  /* 0x0001000014097824 */ /* 0x020fe200078e00ff */
[----:B------:R-:W-:Y:S01]  /*21f0*/  USHF.L.U64.HI UR7, UR4, 0x3, UR5 ;  /* 0x0000000304077899 */ /* 0x000fe20008010205 */
[----:B------:R-:W-:Y:S02]  /*2200*/  ISETP.GT.AND P0, PT, R0, 0x8, P3 ;  /* 0x000000080000780c */ /* 0x000fe40001f04270 */
[----:B------:R-:W-:Y:S01]  /*2210*/  FMUL R22, R9, R14 ;  /* 0x0000000e09167220 */ /* 0x000fe20000400000 */
[----:B0-----:R-:W-:Y:S02]  /*2220*/  IMAD.U32 R18, RZ, RZ, UR6 ;  /* 0x00000006ff127e24 */ /* 0x001fe4000f8e00ff */
[----:B------:R-:W-:Y:S02]  /*2230*/  IMAD.U32 R19, RZ, RZ, UR7 ;  /* 0x00000007ff137e24 */ /* 0x000fe4000f8e00ff */
[----:B------:R-:W-:Y:S01]  /*2240*/  FFMA R22, R121, R11, R22 ;  /* 0x0000000b79167223 */ /* 0x000fe20000000016 */
[----:B------:R-:W-:-:S04]  /*2250*/  IMAD.WIDE.U32 R8, R8, UR4, R18 ;  /* 0x0000000408087c25 */ /* 0x000fc8000f8e0012 */
[----:B------:R-:W-:Y:S02]  /*2260*/  F2FP.BF16.F32.PACK_AB R22, RZ, R22 ;  /* 0x00000016ff16723e */ /* 0x000fe400000010ff */
[----:B------:R-:W-:-:S03]  /*2270*/  IADD3 R6, P2, R6, R8, RZ ;  /* 0x0000000806067210 */ /* 0x000fc60007f5e0ff */
[----:B------:R0:W-:Y:S01]  /*2280*/  @P1 STG.E.U16 desc[UR12][R2.64+0x2], R22 ;  /* 0x0000021602001986 */ /* 0x0001e2000c10150c */
[----:B------:R-:W-:Y:S02]  /*2290*/  IADD3.X R7, R7, R17, R9, P2, !PT ;  /* 0x0000001107077210 */ /* 0x000fe400017fe409 */
[----:B------:R-:W-:-:S04]  /*22a0*/  LEA R8, P2, R6, UR8, 0x1 ;  /* 0x0000000806087c11 */ /* 0x000fc8000f8408ff */
[----:B------:R-:W-:-:S05]  /*22b0*/  LEA.HI.X R9, R6, UR9, R7, 0x1, P2 ;  /* 0x0000000906097c11 */ /* 0x000fca00090f0c07 */
[----:B------:R-:W2:Y:S01]  /*22c0*/  @P0 LDG.E.LTC128B.U16 R20, desc[UR12][R8.64] ;  /* 0x0000000c08140981 */ /* 0x000ea2000c1e1520 */
[C---:B------:R-:W-:Y:S01]  /*22d0*/  SHF.L.U64.HI R15, R16.reuse, 0x1, R15 ;  /* 0x00000001100f7819 */ /* 0x040fe2000001020f */
[----:B------:R-:W-:Y:S01]  /*22e0*/  BSSY B0, `(.L_x_30) ;  /* 0x000000b000007945 */ /* 0x000fe20003800000 */
[----:B------:R-:W-:Y:S02]  /*22f0*/  LEA R6, P2, R16, R2, 0x1 ;  /* 0x0000000210067211 */ /* 0x000fe400078408ff */
[----:B------:R-:W-:Y:S01]  /*2300*/  ISETP.GT.AND P1, PT, R0, 0x8, P6 ;  /* 0x000000080000780c */ /* 0x000fe20003724270 */
[----:B--2---:R-:W-:-:S04]  /*2310*/  IMAD.U32 R7, R20, 0x10000, RZ ;  /* 0x0001000014077824 */ /* 0x004fc800078e00ff */
[----:B------:R-:W-:-:S04]  /*2320*/  FMUL R7, R7, R14 ;  /* 0x0000000e07077220 */ /* 0x000fc80000400000 */
[----:B------:R-:W-:-:S05]  /*2330*/  FFMA R7, R122, R11, R7 ;  /* 0x0000000b7a077223 */ /* 0x000fca0000000007 */
[----:B------:R-:W-:Y:S01]  /*2340*/  F2FP.BF16.F32.PACK_AB R16, RZ, R7 ;  /* 0x00000007ff10723e */ /* 0x000fe200000010ff */
[----:B------:R-:W-:-:S05]  /*2350*/  IMAD.X R7, R15, 0x1, R3, P2 ;  /* 0x000000010f077824 */ /* 0x000fca00010e0603 */
[----:B------:R0:W-:Y:S01]  /*2360*/  @P0 STG.E.U16 desc[UR12][R6.64], R16 ;  /* 0x0000001006000986 */ /* 0x0001e2000c10150c */
[----:B------:R-:W-:Y:S05]  /*2370*/  @!P1 BRA `(.L_x_31) ;  /* 0x0000000000049947 */ /* 0x000fea0003800000 */
[----:B------:R2:W5:Y:S02]  /*2380*/  LDG.E.LTC128B.U16 R20, desc[UR12][R8.64+0x2] ;  /* 0x0000020c08147981 */ /* 0x000564000c1e1520 */
.L_x_31:
[----:B------:R-:W-:Y:S05]  /*2390*/  BSYNC B0 ;  /* 0x0000000000007941 */ /* 0x000fea0003800000 */
.L_x_30:
[----:B-----5:R-:W-:Y:S01]  /*23a0*/  IMAD.U32 R15, R20, 0x10000, RZ ;  /* 0x00010000140f7824 */ /* 0x020fe200078e00ff */
[----:B------:R-:W-:Y:S01]  /*23b0*/  ISETP.GT.AND P3, PT, R10, 0x8, PT ;  /* 0x000000080a00780c */ /* 0x000fe20003f64270 */
[----:B------:R-:W-:Y:S02]  /*23c0*/  BSSY B0, `(.L_x_32) ;  /* 0x0000009000007945 */ /* 0x000fe40003800000 */
[----:B0-----:R-:W-:Y:S01]  /*23d0*/  FMUL R16, R15, R14 ;  /* 0x0000000e0f107220 */ /* 0x001fe20000400000 */
[----:B------:R-:W-:Y:S02]  /*23e0*/  ISETP.GT.AND P0, PT, R0, RZ, P3 ;  /* 0x000000ff0000720c */ /* 0x000fe40001f04270 */
[----:B------:R-:W-:Y:S01]  /*23f0*/  P2R R15, PR, RZ, 0x8 ;  /* 0x00000008ff0f7803 */ /* 0x000fe20000000000 */
[----:B------:R-:W-:-:S05]  /*2400*/  FFMA R16, R123, R11, R16 ;  /* 0x0000000b7b107223 */ /* 0x000fca0000000010 */
[----:B------:R-:W-:-:S05]  /*2410*/  F2FP.BF16.F32.PACK_AB R16, RZ, R16 ;  /* 0x00000010ff10723e */ /* 0x000fca00000010ff */
[----:B------:R0:W-:Y:S01]  /*2420*/  @P1 STG.E.U16 desc[UR12][R6.64+0x2], R16 ;  /* 0x0000021006001986 */ /* 0x0001e2000c10150c */
[----:B------:R-:W-:Y:S05]  /*2430*/  @!P0 BRA `(.L_x_33) ;  /* 0x0000000000048947 */ /* 0x000fea0003800000 */
[----:B------:R3:W5:Y:S02]  /*2440*/  LDG.E.LTC128B.U16 R20, desc[UR12][R4.64+0x10] ;  /* 0x0000100c04147981 */ /* 0x000764000c1e1520 */
.L_x_33:
[----:B------:R-:W-:Y:S05]  /*2450*/  BSYNC B0 ;  /* 0x0000000000007941 */ /* 0x000fea0003800000 */
.L_x_32:
[----:B-----5:R-:W-:Y:S01]  /*2460*/  IMAD.U32 R15, R20, 0x10000, RZ ;  /* 0x00010000140f7824 */ /* 0x020fe200078e00ff */
[----:B------:R-:W-:Y:S01]  /*2470*/  ISETP.GT.AND P2, PT, R10, 0x9, PT ;  /* 0x000000090a00780c */ /* 0x000fe20003f44270 */
[----:B------:R-:W-:Y:S02]  /*2480*/  BSSY B0, `(.L_x_34) ;  /* 0x0000009000007945 */ /* 0x000fe40003800000 */
[----:B------:R-:W-:Y:S01]  /*2490*/  FMUL R15, R15, R14 ;  /* 0x0000000e0f0f7220 */ /* 0x000fe20000400000 */
[----:B------:R-:W-:Y:S02]  /*24a0*/  ISETP.GT.AND P1, PT, R0, RZ, P2 ;  /* 0x000000ff0000720c */ /* 0x000fe40001724270 */
[----:B0-----:R-:W-:Y:S01]  /*24b0*/  P2R R16, PR, RZ, 0x4 ;  /* 0x00000004ff107803 */ /* 0x001fe20000000000 */
[----:B------:R-:W-:-:S05]  /*24c0*/  FFMA R15, R124, R11, R15 ;  /* 0x0000000b7c0f7223 */ /* 0x000fca000000000f */
[----:B------:R-:W-:-:S05]  /*24d0*/  F2FP.BF16.F32.PACK_AB R15, RZ, R15 ;  /* 0x0000000fff0f723e */ /* 0x000fca00000010ff */
[----:B------:R0:W-:Y:S01]  /*24e0*/  @P0 STG.E.U16 desc[UR12][R2.64+0x10], R15 ;  /* 0x0000100f02000986 */ /* 0x0001e2000c10150c */
[----:B------:R-:W-:Y:S05]  /*24f0*/  @!P1 BRA `(.L_x_35) ;  /* 0x0000000000049947 */ /* 0x000fea0003800000 */
[----:B------:R4:W5:Y:S02]  /*2500*/  LDG.E.LTC128B.U16 R20, desc[UR12][R4.64+0x12] ;  /* 0x0000120c04147981 */ /* 0x000964000c1e1520 */
.L_x_35:
[----:B------:R-:W-:Y:S05]  /*2510*/  BSYNC B0 ;  /* 0x0000000000007941 */ /* 0x000fea0003800000 */
.L_x_34:
[----:B0----5:R-:W-:Y:S01]  /*2520*/  IMAD.U32 R15, R20, 0x10000, RZ ;  /* 0x00010000140f7824 */ /* 0x021fe200078e00ff */
[----:B------:R-:W-:Y:S01]  /*2530*/  ISETP.GT.AND P0, PT, R0, 0x8, P3 ;  /* 0x000000080000780c */ /* 0x000fe20001f04270 */
[----:B------:R-:W-:Y:S02]  /*2540*/  BSSY B0, `(.L_x_36) ;  /* 0x0000007000007945 */ /* 0x000fe40003800000 */
[----:B------:R-:W-:-:S04]  /*2550*/  FMUL R16, R15, R14 ;  /* 0x0000000e0f107220 */ /* 0x000fc80000400000 */
[----:B------:R-:W-:-:S05]  /*2560*/  FFMA R16, R125, R11, R16 ;  /* 0x0000000b7d107223 */ /* 0x000fca0000000010 */
[----:B------:R-:W-:-:S05]  /*2570*/  F2FP.BF16.F32.PACK_AB R16, RZ, R16 ;  /* 0x00000010ff10723e */ /* 0x000fca00000010ff */
[----:B------:R0:W-:Y:S01]  /*2580*/  @P1 STG.E.U16 desc[UR12][R2.64+0x12], R16 ;  /* 0x0000121002001986 */ /* 0x0001e2000c10150c */
[----:B------:R-:W-:Y:S05]  /*2590*/  @!P0 BRA `(.L_x_37) ;  /* 0x0000000000048947 */ /* 0x000fea0003800000 */
[----:B------:R0:W5:Y:S02]  /*25a0*/  LDG.E.LTC128B.U16 R20, desc[UR12][R8.64+0x10] ;  /* 0x0000100c08147981 */ /* 0x000164000c1e1520 */
.L_x_37:
[----:B------:R-:W-:Y:S05]  /*25b0*/  BSYNC B0 ;  /* 0x0000000000007941 */ /* 0x000fea0003800000 */
.L_x_36:
[----:B-----5:R-:W-:Y:S01]  /*25c0*/  IMAD.U32 R15, R20, 0x10000, RZ ;  /* 0x00010000140f7824 */ /* 0x020fe200078e00ff */
        /* <DEDUP_REMOVED lines=8> */
.L_x_39:
[----:B------:R-:W-:Y:S05]  /*2650*/  BSYNC B0 ;  /* 0x0000000000007941 */ /* 0x000fea0003800000 */
.L_x_38:
[----:B0----5:R-:W-:Y:S01]  /*2660*/  IMAD.U32 R15, R20, 0x10000, RZ ;  /* 0x00010000140f7824 */ /* 0x021fe200078e00ff */
[----:B------:R-:W-:Y:S01]  /*2670*/  ISETP.GT.AND P2, PT, R10, 0x10, PT ;  /* 0x000000100a00780c */ /* 0x000fe20003f44270 */
[----:B------:R-:W-:Y:S02]  /*2680*/  BSSY B0, `(.L_x_40) ;  /* 0x0000009000007945 */ /* 0x000fe40003800000 */
[----:B------:R-:W-:Y:S01]  /*2690*/  FMUL R16, R15, R14 ;  /* 0x0000000e0f107220 */ /* 0x000fe20000400000 */
[----:B------:R-:W-:Y:S02]  /*26a0*/  ISETP.GT.AND P0, PT, R0, RZ, P2 ;  /* 0x000000ff0000720c */ /* 0x000fe40001704270 */
[----:B------:R-:W-:Y:S01]  /*26b0*/  P2R R15, PR, RZ, 0x4 ;  /* 0x00000004ff0f7803 */ /* 0x000fe20000000000 */
[----:B------:R-:W-:-:S05]  /*26c0*/  FFMA R16, R127, R11, R16 ;  /* 0x0000000b7f107223 */ /* 0x000fca0000000010 */
[----:B------:R-:W-:-:S05]  /*26d0*/  F2FP.BF16.F32.PACK_AB R16, RZ, R16 ;  /* 0x00000010ff10723e */ /* 0x000fca00000010ff */
[----:B------:R0:W-:Y:S01]  /*26e0*/  @P1 STG.E.U16 desc[UR12][R6.64+0x12], R16 ;  /* 0x0000121006001986 */ /* 0x0001e2000c10150c */
[----:B------:R-:W-:Y:S05]  /*26f0*/  @!P0 BRA `(.L_x_41) ;  /* 0x0000000000048947 */ /* 0x000fea0003800000 */
[----:B------:R0:W5:Y:S02]  /*2700*/  LDG.E.LTC128B.U16 R20, desc[UR12][R4.64+0x20] ;  /* 0x0000200c04147981 */ /* 0x000164000c1e1520 */
.L_x_41:
[----:B------:R-:W-:Y:S05]  /*2710*/  BSYNC B0 ;  /* 0x0000000000007941 */ /* 0x000fea0003800000 */
.L_x_40:
[----:B-----5:R-:W-:Y:S01]  /*2720*/  IMAD.U32 R15, R20, 0x10000, RZ ;  /* 0x00010000140f7824 */ /* 0x020fe200078e00ff */
[----:B------:R-:W-:Y:S01]  /*2730*/  ISETP.GT.AND P1, PT, R10, 0x11, PT ;  /* 0x000000110a00780c */ /* 0x000fe20003f24270 */
[----:B------:R-:W-:Y:S02]  /*2740*/  BSSY B0, `(.L_x_42) ;  /* 0x0000009000007945 */ /* 0x000fe40003800000 */
[----:B------:R-:W-:-:S04]  /*2750*/  FMUL R15, R15, R14 ;  /* 0x0000000e0f0f7220 */ /* 0x000fc80000400000 */
[----:B------:R-:W-:-:S05]  /*2760*/  FFMA R15, R128, R11, R15 ;  /* 0x0000000b800f7223 */ /* 0x000fca000000000f */
[----:B------:R-:W-:-:S05]  /*2770*/  F2FP.BF16.F32.PACK_AB R15, RZ, R15 ;  /* 0x0000000fff0f723e */ /* 0x000fca00000010ff */
[----:B------:R1:W-:Y:S01]  /*2780*/  @P0 STG.E.U16 desc[UR12][R2.64+0x20], R15 ;  /* 0x0000200f02000986 */ /* 0x0003e2000c10150c */
[----:B------:R-:W-:Y:S02]  /*2790*/  ISETP.GT.AND P0, PT, R0, RZ, P1 ;  /* 0x000000ff0000720c */ /* 0x000fe40000f04270 */
[----:B-1----:R-:W-:-:S11]  /*27a0*/  P2R R15, PR, RZ, 0x2 ;  /* 0x00000002ff0f7803 */ /* 0x002fd60000000000 */
[----:B------:R-:W-:Y:S05]  /*27b0*/  @!P0 BRA `(.L_x_43) ;  /* 0x0000000000048947 */ /* 0x000fea0003800000 */
[----:B------:R1:W5:Y:S02]  /*27c0*/  LDG.E.LTC128B.U16 R20, desc[UR12][R4.64+0x22] ;  /* 0x0000220c04147981 */ /* 0x000364000c1e1520 */
.L_x_43:
[----:B------:R-:W-:Y:S05]  /*27d0*/  BSYNC B0 ;  /* 0x0000000000007941 */ /* 0x000fea0003800000 */
.L_x_42:
[----:B-----5:R-:W-:Y:S01]  /*27e0*/  IMAD.U32 R15, R20, 0x10000, RZ ;  /* 0x00010000140f7824 */ /* 0x020fe200078e00ff */
[----:B------:R-:W-:Y:S03]  /*27f0*/  BSSY B0, `(.L_x_44) ;  /* 0x0000008000007945 */ /* 0x000fe60003800000 */
[----:B0-----:R-:W-:-:S04]  /*2800*/  FMUL R16, R15, R14 ;  /* 0x0000000e0f107220 */ /* 0x001fc80000400000 */
[----:B------:R-:W-:-:S05]  /*2810*/  FFMA R16, R129, R11, R16 ;  /* 0x0000000b81107223 */ /* 0x000fca0000000010 */
[----:B------:R-:W-:-:S05]  /*2820*/  F2FP.BF16.F32.PACK_AB R16, RZ, R16 ;  /* 0x00000010ff10723e */ /* 0x000fca00000010ff */
[----:B------:R0:W-:Y:S01]  /*2830*/  @P0 STG.E.U16 desc[UR12][R2.64+0x22], R16 ;  /* 0x0000221002000986 */ /* 0x0001e2000c10150c */
[----:B------:R-:W-:-:S13]  /*2840*/  ISETP.GT.AND P0, PT, R0, 0x8, P2 ;  /* 0x000000080000780c */ /* 0x000fda0001704270 */
[----:B0-----:R-:W-:Y:S05]  /*2850*/  @!P0 BRA `(.L_x_45) ;  /* 0x0000000000048947 */ /* 0x001fea0003800000 */
[----:B------:R0:W5:Y:S02]  /*2860*/  LDG.E.LTC128B.U16 R20, desc[UR12][R8.64+0x20] ;  /* 0x0000200c08147981 */ /* 0x000164000c1e1520 */
.L_x_45:
[----:B------:R-:W-:Y:S05]  /*2870*/  BSYNC B0 ;  /* 0x0000000000007941 */ /* 0x000fea0003800000 */
.L_x_44:
[----:B-----5:R-:W-:Y:S01]  /*2880*/  IMAD.U32 R15, R20, 0x10000, RZ ;  /* 0x00010000140f7824 */ /* 0x020fe200078e00ff */
[----:B------:R-:W-:Y:S03]  /*2890*/  BSSY B0, `(.L_x_46) ;  /* 0x0000008000007945 */ /* 0x000fe60003800000 */
[----:B------:R-:W-:-:S04]  /*28a0*/  FMUL R15, R15, R14 ;  /* 0x0000000e0f0f7220 */ /* 0x000fc80000400000 */
[----:B------:R-:W-:-:S05]  /*28b0*/  FFMA R15, R130, R11, R15 ;  /* 0x0000000b820f7223 */ /* 0x000fca000000000f */
[----:B------:R-:W-:-:S05]  /*28c0*/  F2FP.BF16.F32.PACK_AB R15, RZ, R15 ;  /* 0x0000000fff0f723e */ /* 0x000fca00000010ff */
[----:B------:R0:W-:Y:S01]  /*28d0*/  @P0 STG.E.U16 desc[UR12][R6.64+0x20], R15 ;  /* 0x0000200f06000986 */ /* 0x0001e2000c10150c */
[----:B------:R-:W-:-:S13]  /*28e0*/  ISETP.GT.AND P0, PT, R0, 0x8, P1 ;  /* 0x000000080000780c */ /* 0x000fda0000f04270 */
[----:B0-----:R-:W-:Y:S05]  /*28f0*/  @!P0 BRA `(.L_x_47) ;  /* 0x0000000000048947 */ /* 0x001fea0003800000 */
[----:B------:R0:W5:Y:S02]  /*2900*/  LDG.E.LTC128B.U16 R20, desc[UR12][R8.64+0x22] ;  /* 0x0000220c08147981 */ /* 0x000164000c1e1520 */
.L_x_47:
[----:B------:R-:W-:Y:S05]  /*2910*/  BSYNC B0 ;  /* 0x0000000000007941 */ /* 0x000fea0003800000 */
.L_x_46:
[----:B-----5:R-:W-:Y:S01]  /*2920*/  IMAD.U32 R15, R20, 0x10000, RZ ;  /* 0x00010000140f7824 */ /* 0x020fe200078e00ff */
[C---:B------:R-:W-:Y:S01]  /*2930*/  SHF.L.U64.HI R21, R12.reuse, 0x7, R13 ;  /* 0x000000070c157819 */ /* 0x040fe2000001020d */
[----:B------:R-:W-:Y:S01]  /*2940*/  IMAD.SHL.U32 R17, R12, 0x80, RZ ;  /* 0x000000800c117824 */ /* 0x000fe200078e00ff */
[----:B------:R-:W-:Y:S01]  /*2950*/  ISETP.GT.AND P2, PT, R10, 0x18, PT ;  /* 0x000000180a00780c */ /* 0x000fe20003f44270 */
[----:B------:R-:W-:Y:S01]  /*2960*/  FMUL R16, R15, R14 ;  /* 0x0000000e0f107220 */ /* 0x000fe20000400000 */
[----:B------:R-:W-:Y:S02]  /*2970*/  BSSY B0, `(.L_x_48) ;  /* 0x000000d000007945 */ /* 0x000fe40003800000 */
[----:B------:R-:W-:Y:S01]  /*2980*/  LOP3.LUT R15, R17, 0x2, RZ, 0xfc, !PT ;  /* 0x00000002110f7812 */ /* 0x000fe200078efcff */
[----:B------:R-:W-:-:S05]  /*2990*/  FFMA R16, R131, R11, R16 ;  /* 0x0000000b83107223 */ /* 0x000fca0000000010 */
[----:B------:R-:W-:-:S05]  /*29a0*/  F2FP.BF16.F32.PACK_AB R16, RZ, R16 ;  /* 0x00000010ff10723e */ /* 0x000fca00000010ff */
[----:B------:R1:W-:Y:S01]  /*29b0*/  @P0 STG.E.U16 desc[UR12][R6.64+0x22], R16 ;  /* 0x0000221006000986 */ /* 0x0003e2000c10150c */
[----:B------:R-:W-:-:S05]  /*29c0*/  IADD3 R124, P0, R15, R2, RZ ;  /* 0x000000020f7c7210 */ /* 0x000fca0007f1e0ff */
[----:B------:R-:W-:Y:S01]  /*29d0*/  IMAD.X R125, R21, 0x1, R3, P0 ;  /* 0x00000001157d7824 */ /* 0x000fe200000e0603 */
[----:B------:R-:W-:-:S05]  /*29e0*/  IADD3 R12, P0, R17, R2, RZ ;  /* 0x00000002110c7210 */ /* 0x000fca0007f1e0ff */
[----:B------:R-:W-:Y:S01]  /*29f0*/  IMAD.X R13, R21, 0x1, R3, P0 ;  /* 0x00000001150d7824 */ /* 0x000fe200000e0603 */
[----:B------:R-:W-:Y:S02]  /*2a00*/  ISETP.GT.AND P0, PT, R0, RZ, P2 ;  /* 0x000000ff0000720c */ /* 0x000fe40001704270 */
[----:B-1----:R-:W-:-:S11]  /*2a10*/  P2R R16, PR, RZ, 0x4 ;  /* 0x00000004ff107803 */ /* 0x002fd60000000000 */
[----:B------:R-:W-:Y:S05]  /*2a20*/  @!P0 BRA `(.L_x_49) ;  /* 0x0000000000048947 */ /* 0x000fea0003800000 */
[----:B------:R1:W5:Y:S02]  /*2a30*/  LDG.E.LTC128B.U16 R20, desc[UR12][R4.64+0x30] ;  /* 0x0000300c04147981 */ /* 0x000364000c1e1520 */
.L_x_49:
[----:B------:R-:W-:Y:S05]  /*2a40*/  BSYNC B0 ;  /* 0x0000000000007941 */ /* 0x000fea0003800000 */
.L_x_48:
[----:B-----5:R-:W-:Y:S01]  /*2a50*/  IMAD.U32 R19, R20, 0x10000, RZ ;  /* 0x0001000014137824 */ /* 0x020fe200078e00ff */
[----:B------:R-:W-:Y:S01]  /*2a60*/  ISETP.GT.AND P1, PT, R10, 0x19, PT ;  /* 0x000000190a00780c */ /* 0x000fe20003f24270 */
[----:B------:R-:W-:Y:S02]  /*2a70*/  BSSY B0, `(.L_x_50) ;  /* 0x0000009000007945 */ /* 0x000fe40003800000 */
[----:B------:R-:W-:Y:S01]  /*2a80*/  FMUL R19, R19, R14 ;  /* 0x0000000e13137220 */ /* 0x000fe20000400000 */
[----:B------:R-:W-:-:S03]  /*2a90*/  P2R R16, PR, RZ, 0x2 ;  /* 0x00000002ff107803 */ /* 0x000fc60000000000 */
[----:B------:R-:W-:-:S05]  /*2aa0*/  FFMA R19, R132, R11, R19 ;  /* 0x0000000b84137223 */ /* 0x000fca0000000013 */
[----:B------:R-:W-:-:S05]  /*2ab0*/  F2FP.BF16.F32.PACK_AB R19, RZ, R19 ;  /* 0x00000013ff13723e */ /* 0x000fca00000010ff */
[----:B------:R0:W-:Y:S01]  /*2ac0*/  @P0 STG.E.U16 desc[UR12][R2.64+0x30], R19 ;  /* 0x0000301302000986 */ /* 0x0001e2000c10150c */
[----:B------:R-:W-:-:S13]  /*2ad0*/  ISETP.GT.AND P0, PT, R0, RZ, P1 ;  /* 0x000000ff0000720c */ /* 0x000fda0000f04270 */
[----:B0-----:R-:W-:Y:S05]  /*2ae0*/  @!P0 BRA `(.L_x_51) ;  /* 0x0000000000048947 */ /* 0x001fea0003800000 */
[----:B------:R0:W5:Y:S02]  /*2af0*/  LDG.E.LTC128B.U16 R20, desc[UR12][R4.64+0x32] ;  /* 0x0000320c04147981 */ /* 0x000164000c1e1520 */
.L_x_51:
[----:B------:R-:W-:Y:S05]  /*2b00*/  BSYNC B0 ;  /* 0x0000000000007941 */ /* 0x000fea0003800000 */
.L_x_50:
        /* <DEDUP_REMOVED lines=9> */
.L_x_53:
[----:B------:R-:W-:Y:S05]  /*2ba0*/  BSYNC B0 ;  /* 0x0000000000007941 */ /* 0x000fea0003800000 */
.L_x_52:
        /* <DEDUP_REMOVED lines=9> */
.L_x_55:
[----:B------:R-:W-:Y:S05]  /*2c40*/  BSYNC B0 ;  /* 0x0000000000007941 */ /* 0x000fea0003800000 */
.L_x_54:
        /* <DEDUP_REMOVED lines=11> */
.L_x_57:
[----:B------:R-:W-:Y:S05]  /*2d00*/  BSYNC B0 ;  /* 0x0000000000007941 */ /* 0x000fea0003800000 */
.L_x_56:
        /* <DEDUP_REMOVED lines=11> */
.L_x_59:
[----:B------:R-:W-:Y:S05]  /*2dc0*/  BSYNC B0 ;  /* 0x0000000000007941 */ /* 0x000fea0003800000 */
.L_x_58:
        /* <DEDUP_REMOVED lines=9> */
.L_x_61:
[----:B------:R-:W-:Y:S05]  /*2e60*/  BSYNC B0 ;  /* 0x0000000000007941 */ /* 0x000fea0003800000 */
.L_x_60:
        /* <DEDUP_REMOVED lines=9> */
.L_x_63:
[----:B------:R-:W-:Y:S05]  /*2f00*/  BSYNC B0 ;  /* 0x0000000000007941 */ /* 0x000fea0003800000 */
.L_x_62:
        /* <DEDUP_REMOVED lines=11> */
.L_x_65:
[----:B------:R-:W-:Y:S05]  /*2fc0*/  BSYNC B0 ;  /* 0x0000000000007941 */ /* 0x000fea0003800000 */
.L_x_64:
[----:B-----5:R-:W-:Y:S01]  /*2fd0*/  IMAD.U32 R19, R20, 0x10000, RZ ;  /* 0x0001000014137824 */ /* 0x020fe200078e00ff */
[----:B------:R-:W-:Y:S01]  /*2fe0*/  ISETP.GT.AND P4, PT, R10, 0x29, PT ;  /* 0x000000290a00780c */ /* 0x000fe20003f84270 */
[----:B------:R-:W-:Y:S02]  /*2ff0*/  BSSY B0, `(.L_x_66) ;  /* 0x0000008000007945 */ /* 0x000fe40003800000 */
[----:B------:R-:W-:-:S04]  /*3000*/  FMUL R19, R19, R14 ;  /* 0x0000000e13137220 */ /* 0x000fc80000400000 */
[----:B------:R-:W-:-:S05]  /*3010*/  FFMA R19, R140, R11, R19 ;  /* 0x0000000b8c137223 */ /* 0x000fca0000000013 */
[----:B------:R-:W-:-:S05]  /*3020*/  F2FP.BF16.F32.PACK_AB R19, RZ, R19 ;  /* 0x00000013ff13723e */ /* 0x000fca00000010ff */
[----:B------:R0:W-:Y:S01]  /*3030*/  @P0 STG.E.U16 desc[UR12][R2.64+0x50], R19 ;  /* 0x0000501302000986 */ /* 0x0001e2000c10150c */
[----:B------:R-:W-:-:S13]  /*3040*/  ISETP.GT.AND P0, PT, R0, RZ, P4 ;  /* 0x000000ff0000720c */ /* 0x000fda0002704270 */
[----:B0-----:R-:W-:Y:S05]  /*3050*/  @!P0 BRA `(.L_x_67) ;  /* 0x0000000000048947 */ /* 0x001fea0003800000 */
[----:B------:R0:W5:Y:S02]  /*3060*/  LDG.E.LTC128B.U16 R20, desc[UR12][R4.64+0x52] ;  /* 0x0000520c04147981 */ /* 0x000164000c1e1520 */
.L_x_67:
[----:B------:R-:W-:Y:S05]  /*3070*/  BSYNC B0 ;  /* 0x0000000000007941 */ /* 0x000fea0003800000 */
.L_x_66:
        /* <DEDUP_REMOVED lines=9> */
.L_x_69:
[----:B------:R-:W-:Y:S05]  /*3110*/  BSYNC B0 ;  /* 0x0000000000007941 */ /* 0x000fea0003800000 */
.L_x_68:
        /* <DEDUP_REMOVED lines=9> */
.L_x_71:
[----:B------:R-:W-:Y:S05]  /*31b0*/  BSYNC B0 ;  /* 0x0000000000007941 */ /* 0x000fea0003800000 */
.L_x_70:
        /* <DEDUP_REMOVED lines=10> */
.L_x_73:
[----:B------:R-:W-:Y:S05]  /*3260*/  BSYNC B0 ;  /* 0x0000000000007941 */ /* 0x000fea0003800000 */
.L_x_72:
        /* <DEDUP_REMOVED lines=10> */
.L_x_75:
[----:B------:R-:W-:Y:S05]  /*3310*/  BSYNC B0 ;  /* 0x0000000000007941 */ /* 0x000fea0003800000 */
.L_x_74:
        /* <DEDUP_REMOVED lines=9> */
.L_x_77:
[----:B------:R-:W-:Y:S05]  /*33b0*/  BSYNC B0 ;  /* 0x0000000000007941 */ /* 0x000fea0003800000 */
.L_x_76:
        /* <DEDUP_REMOVED lines=9> */
.L_x_79:
[----:B------:R-:W-:Y:S05]  /*3450*/  BSYNC B0 ;  /* 0x0000000000007941 */ /* 0x000fea0003800000 */
.L_x_78:
        /* <DEDUP_REMOVED lines=10> */
.L_x_81:
[----:B------:R-:W-:Y:S05]  /*3500*/  BSYNC B0 ;  /* 0x0000000000007941 */ /* 0x000fea0003800000 */
.L_x_80:
[----:B-----5:R-:W-:Y:S01]  /*3510*/  IMAD.U32 R19, R20, 0x10000, RZ ;  /* 0x0001000014137824 */ /* 0x020fe200078e00ff */
[----:B------:R-:W-:Y:S03]  /*3520*/  BSSY B0, `(.L_x_82) ;  /* 0x0000009000007945 */ /* 0x000fe60003800000 */
[----:B------:R-:W-:-:S04]  /*3530*/  FMUL R19, R19, R14 ;  /* 0x0000000e13137220 */ /* 0x000fc80000400000 */
[----:B------:R-:W-:-:S05]  /*3540*/  FFMA R19, R148, R11, R19 ;  /* 0x0000000b94137223 */ /* 0x000fca0000000013 */
[----:B------:R-:W-:-:S05]  /*3550*/  F2FP.BF16.F32.PACK_AB R19, RZ, R19 ;  /* 0x00000013ff13723e */ /* 0x000fca00000010ff */
[----:B------:R0:W-:Y:S01]  /*3560*/  @P0 STG.E.U16 desc[UR12][R2.64+0x70], R19 ;  /* 0x0000701302000986 */ /* 0x0001e2000c10150c */
[----:B------:R-:W-:-:S04]  /*3570*/  ISETP.GT.AND P0, PT, R10, 0x39, PT ;  /* 0x000000390a00780c */ /* 0x000fc80003f04270 */
[----:B------:R-:W-:-:S13]  /*3580*/  ISETP.GT.AND P5, PT, R0, RZ, P0 ;  /* 0x000000ff0000720c */ /* 0x000fda00007a4270 */
[----:B0-----:R-:W-:Y:S05]  /*3590*/  @!P5 BRA `(.L_x_83) ;  /* 0x000000000004d947 */ /* 0x001fea0003800000 */
[----:B------:R0:W5:Y:S02]  /*35a0*/  LDG.E.LTC128B.U16 R20, desc[UR12][R4.64+0x72] ;  /* 0x0000720c04147981 */ /* 0x000164000c1e1520 */
.L_x_83:
[----:B------:R-:W-:Y:S05]  /*35b0*/  BSYNC B0 ;  /* 0x0000000000007941 */ /* 0x000fea0003800000 */
.L_x_82:
        /* <DEDUP_REMOVED lines=9> */
.L_x_85:
[----:B------:R-:W-:Y:S05]  /*3650*/  BSYNC B0 ;  /* 0x0000000000007941 */ /* 0x000fea0003800000 */
.L_x_84:
        /* <DEDUP_REMOVED lines=9> */
.L_x_87:
[----:B------:R-:W-:Y:S05]  /*36f0*/  BSYNC B0 ;  /* 0x0000000000007941 */ /* 0x000fea0003800000 */
.L_x_86:
[----:B-----5:R-:W-:Y:S01]  /*3700*/  IMAD.U32 R19, R20, 0x10000, RZ ;  /* 0x0001000014137824 */ /* 0x020fe200078e00ff */
[----:B------:R-:W-:Y:S01]  /*3710*/  LOP3.LUT R123, R17, 0x10, RZ, 0xfc, !PT ;  /* 0x00000010117b7812 */ /* 0x000fe200078efcff */
[----:B------:R-:W-:Y:S02]  /*3720*/  USHF.L.U32 UR22, UR4, 0x7, URZ ;  /* 0x0000000704167899 */ /* 0x000fe4000800063f */
[----:B------:R-:W-:Y:S01]  /*3730*/  FMUL R16, R19, R14 ;  /* 0x0000000e13107220 */ /* 0x000fe20000400000 */
[----:B------:R-:W-:-:S03]  /*3740*/  USHF.L.U64.HI UR4, UR4, 0x7, UR5 ;  /* 0x0000000704047899 */ /* 0x000fc60008010205 */
[----:B------:R-:W-:-:S05]  /*3750*/  FFMA R16, R151, R11, R16 ;  /* 0x0000000b97107223 */ /* 0x000fca0000000010 */
[----:B------:R-:W-:-:S05]  /*3760*/  F2FP.BF16.F32.PACK_AB R16, RZ, R16 ;  /* 0x00000010ff10723e */ /* 0x000fca00000010ff */
[----:B------:R1:W-:Y:S01]  /*3770*/  @P5 STG.E.U16 desc[UR12][R6.64+0x72], R16 ;  /* 0x0000721006005986 */ /* 0x0003e2000c10150c */
[----:B------:R-:W-:-:S05]  /*3780*/  IADD3 R126, P5, R123, R2, RZ ;  /* 0x000000027b7e7210 */ /* 0x000fca0007fbe0ff */
[----:B------:R-:W-:Y:S01]  /*3790*/  IMAD.X R127, R21, 0x1, R3, P5 ;  /* 0x00000001157f7824 */ /* 0x000fe200028e0603 */
[----:B------:R-:W-:-:S04]  /*37a0*/  IADD3 R18, P5, R4, UR22, RZ ;  /* 0x0000001604127c10 */ /* 0x000fc8000ffbe0ff */
[----:B------:R-:W-:Y:S02]  /*37b0*/  IADD3.X R19, R5, UR4, RZ, P5, !PT ;  /* 0x0000000405137c10 */ /* 0x000fe4000affe4ff */
[----:B------:R-:W-:-:S04]  /*37c0*/  ISETP.GT.AND P5, PT, R10, RZ, PT ;  /* 0x000000ff0a00720c */ /* 0x000fc80003fa4270 */
[----:B------:R-:W-:-:S13]  /*37d0*/  ISETP.GT.AND P5, PT, R0, 0x40, P5 ;  /* 0x000000400000780c */ /* 0x000fda0002fa4270 */
[----:B------:R-:W2:Y:S01]  /*37e0*/  @P5 LDG.E.LTC128B.U16 R20, desc[UR12][R18.64] ;  /* 0x0000000c12145981 */ /* 0x000ea2000c1e1520 */
[----:B------:R-:W-:Y:S01]  /*37f0*/  LOP3.LUT R121, R17, 0x12, RZ, 0xfc, !PT ;  /* 0x0000001211797812 */ /* 0x000fe200078efcff */
[----:B------:R-:W-:Y:S01]  /*3800*/  ULOP3.LUT UR21, UR22, 0x2, URZ, 0xfc, !UPT ;  /* 0x0000000216157892 */ /* 0x000fe2000f8efc3f */
[----:B--2---:R-:W-:-:S04]  /*3810*/  IMAD.U32 R23, R20, 0x10000, RZ ;  /* 0x0001000014177824 */ /* 0x004fc800078e00ff */
[----:B------:R-:W-:-:S04]  /*3820*/  FMUL R23, R23, R14 ;  /* 0x0000000e17177220 */ /* 0x000fc80000400000 */
[----:B------:R-:W-:-:S05]  /*3830*/  FFMA R23, R88, R11, R23 ;  /* 0x0000000b58177223 */ /* 0x000fca0000000017 */
[----:B------:R-:W-:-:S04]  /*3840*/  F2FP.BF16.F32.PACK_AB R23, RZ, R23 ;  /* 0x00000017ff17723e */ /* 0x000fc800000010ff */
[----:B------:R-:W-:-:S05]  /*3850*/  PRMT R22, R23, 0x7610, R22 ;  /* 0x0000761017167816 */ /* 0x000fca0000000016 */
[----:B------:R2:W-:Y:S01]  /*3860*/  @P5 STG.E.U16 desc[UR12][R12.64], R22 ;  /* 0x000000160c005986 */ /* 0x0005e2000c10150c */
[----:B------:R-:W-:-:S05]  /*3870*/  IADD3 R128, P5, R121, R2, RZ ;  /* 0x0000000279807210 */ /* 0x000fca0007fbe0ff */
[----:B------:R-:W-:Y:S01]  /*3880*/  IMAD.X R129, R21, 0x1, R3, P5 ;  /* 0x0000000115817824 */ /* 0x000fe200028e0603 */
[----:B------:R-:W-:-:S04]  /*3890*/  IADD3 R130, P5, R4, UR21, RZ ;  /* 0x0000001504827c10 */ /* 0x000fc8000ffbe0ff */
[----:B------:R-:W-:Y:S02]  /*38a0*/  IADD3.X R131, R5, UR4, RZ, P5, !PT ;  /* 0x0000000405837c10 */ /* 0x000fe4000affe4ff */
[----:B------:R-:W-:-:S13]  /*38b0*/  ISETP.GT.AND P5, PT, R0, 0x40, P6 ;  /* 0x000000400000780c */ /* 0x000fda00037a4270 */
[----:B------:R-:W3:Y:S01]  /*38c0*/  @P5 LDG.E.LTC128B.U16 R20, desc[UR12][R130.64] ;  /* 0x0000000c82145981 */ /* 0x000ee2000c1e1520 */
[----:B------:R-:W-:Y:S01]  /*38d0*/  BSSY B0, `(.L_x_88) ;  /* 0x000000e000007945 */ /* 0x000fe20003800000 */
[----:B---3--:R-:W-:-:S04]  /*38e0*/  IMAD.U32 R23, R20, 0x10000, RZ ;  /* 0x0001000014177824 */ /* 0x008fc800078e00ff */
[----:B-1----:R-:W-:-:S04]  /*38f0*/  FMUL R16, R23, R14 ;  /* 0x0000000e17107220 */ /* 0x002fc80000400000 */
[----:B------:R-:W-:-:S05]  /*3900*/  FFMA R16, R89, R11, R16 ;  /* 0x0000000b59107223 */ /* 0x000fca0000000010 */
[----:B------:R-:W-:-:S05]  /*3910*/  F2FP.BF16.F32.PACK_AB R16, RZ, R16 ;  /* 0x00000010ff10723e */ /* 0x000fca00000010ff */
[----:B------:R1:W-:Y:S01]  /*3920*/  @P5 STG.E.U16 desc[UR12][R124.64], R16 ;  /* 0x000000107c005986 */ /* 0x0003e2000c10150c */
[----:B------:R-:W-:-:S05]  /*3930*/  IADD3 R88, P5, R17, R6, RZ ;  /* 0x0000000611587210 */ /* 0x000fca0007fbe0ff */
[----:B------:R-:W-:Y:S01]  /*3940*/  IMAD.X R89, R21, 0x1, R7, P5 ;  /* 0x0000000115597824 */ /* 0x000fe200028e0607 */
[----:B--2---:R-:W-:-:S04]  /*3950*/  IADD3 R22, P5, R8, UR22, RZ ;  /* 0x0000001608167c10 */ /* 0x004fc8000ffbe0ff */
[----:B------:R-:W-:Y:S02]  /*3960*/  IADD3.X R23, R9, UR4, RZ, P5, !PT ;  /* 0x0000000409177c10 */ /* 0x000fe4000affe4ff */
[----:B------:R-:W-:-:S04]  /*3970*/  ISETP.GT.AND P5, PT, R10, RZ, PT ;  /* 0x000000ff0a00720c */ /* 0x000fc80003fa4270 */
[----:B------:R-:W-:-:S13]  /*3980*/  ISETP.GT.AND P5, PT, R0, 0x48, P5 ;  /* 0x000000480000780c */ /* 0x000fda0002fa4270 */
[----:B-1----:R-:W-:Y:S05]  /*3990*/  @!P5 BRA `(.L_x_89) ;  /* 0x000000000004d947 */ /* 0x002fea0003800000 */
[----:B------:R1:W5:Y:S02]  /*39a0*/  LDG.E.LTC128B.U16 R20, desc[UR12][R22.64] ;  /* 0x0000000c16147981 */ /* 0x000364000c1e1520 */
.L_x_89:
[----:B------:R-:W-:Y:S05]  /*39b0*/  BSYNC B0 ;  /* 0x0000000000007941 */ /* 0x000fea0003800000 */
.L_x_88:
[----:B-----5:R-:W-:Y:S01]  /*39c0*/  IMAD.U32 R125, R20, 0x10000, RZ ;  /* 0x00010000147d7824 */ /* 0x020fe200078e00ff */
[----:B------:R-:W-:Y:S03]  /*39d0*/  BSSY B0, `(.L_x_90) ;  /* 0x000000c000007945 */ /* 0x000fe60003800000 */
[----:B------:R-:W-:-:S04]  /*39e0*/  FMUL R125, R125, R14 ;  /* 0x0000000e7d7d7220 */ /* 0x000fc80000400000 */
[----:B------:R-:W-:-:S05]  /*39f0*/  FFMA R125, R90, R11, R125 ;  /* 0x0000000b5a7d7223 */ /* 0x000fca000000007d */
[----:B------:R-:W-:-:S05]  /*3a00*/  F2FP.BF16.F32.PACK_AB R125, RZ, R125 ;  /* 0x0000007dff7d723e */ /* 0x000fca00000010ff */
[----:B------:R2:W-:Y:S01]  /*3a10*/  @P5 STG.E.U16 desc[UR12][R88.64], R125 ;  /* 0x0000007d58005986 */ /* 0x0005e2000c10150c */
[----:B------:R-:W-:-:S05]  /*3a20*/  IADD3 R132, P5, R15, R6, RZ ;  /* 0x000000060f847210 */ /* 0x000fca0007fbe0ff */
[----:B------:R-:W-:Y:S01]  /*3a30*/  IMAD.X R133, R21, 0x1, R7, P5 ;  /* 0x0000000115857824 */ /* 0x000fe200028e0607 */
[----:B------:R-:W-:-:S13]  /*3a40*/  ISETP.GT.AND P5, PT, R0, 0x48, P6 ;  /* 0x000000480000780c */ /* 0x000fda00037a4270 */
[----:B--2---:R-:W-:Y:S05]  /*3a50*/  @!P5 BRA `(.L_x_91) ;  /* 0x00000000000cd947 */ /* 0x004fea0003800000 */
[----:B------:R-:W-:-:S04]  /*3a60*/  IADD3 R124, P6, R8, UR21, RZ ;  /* 0x00000015087c7c10 */ /* 0x000fc8000ffde0ff */
[----:B------:R-:W-:-:S05]  /*3a70*/  IADD3.X R125, R9, UR4, RZ, P6, !PT ;  /* 0x00000004097d7c10 */ /* 0x000fca000b7fe4ff */
[----:B------:R2:W5:Y:S04]  /*3a80*/  LDG.E.LTC128B.U16 R20, desc[UR12][R124.64] ;  /* 0x0000000c7c147981 */ /* 0x000568000c1e1520 */
.L_x_91:
[----:B------:R-:W-:Y:S05]  /*3a90*/  BSYNC B0 ;  /* 0x0000000000007941 */ /* 0x000fea0003800000 */
.L_x_90:
[----:B--2--5:R-:W-:Y:S01]  /*3aa0*/  IMAD.U32 R125, R20, 0x10000, RZ ;  /* 0x00010000147d7824 */ /* 0x024fe200078e00ff */
[----:B------:R-:W-:Y:S01]  /*3ab0*/  ULOP3.LUT UR20, UR22, 0x10, URZ, 0xfc, !UPT ;  /* 0x0000001016147892 */ /* 0x000fe2000f8efc3f */
[----:B------:R-:W-:Y:S02]  /*3ac0*/  ISETP.GT.AND P6, PT, R10, 0x8, PT ;  /* 0x000000080a00780c */ /* 0x000fe40003fc4270 */
[----:B------:R-:W-:-:S04]  /*3ad0*/  FMUL R16, R125, R14 ;  /* 0x0000000e7d107220 */ /* 0x000fc80000400000 */
[----:B------:R-:W-:Y:S01]  /*3ae0*/  FFMA R16, R91, R11, R16 ;  /* 0x0000000b5b107223 */ /* 0x000fe20000000010 */
[----:B------:R-:W-:-:S04]  /*3af0*/  LOP3.LUT R91, R17, 0x20, RZ, 0xfc, !PT ;  /* 0x00000020115b7812 */ /* 0x000fc800078efcff */
[----:B------:R-:W-:-:S05]  /*3b00*/  F2FP.BF16.F32.PACK_AB R16, RZ, R16 ;  /* 0x00000010ff10723e */ /* 0x000fca00000010ff */
[----:B------:R2:W-:Y:S01]  /*3b10*/  @P5 STG.E.U16 desc[UR12][R132.64], R16 ;  /* 0x0000001084005986 */ /* 0x0005e2000c10150c */
[----:B------:R-:W-:-:S05]  /*3b20*/  IADD3 R130, P5, R91, R2, RZ ;  /* 0x000000025b827210 */ /* 0x000fca0007fbe0ff */
[----:B------:R-:W-:Y:S01]  /*3b30*/  IMAD.X R131, R21, 0x1, R3, P5 ;  /* 0x0000000115837824 */ /* 0x000fe200028e0603 */
[----:B------:R-:W-:-:S04]  /*3b40*/  IADD3 R134, P5, R4, UR20, RZ ;  /* 0x0000001404867c10 */ /* 0x000fc8000ffbe0ff */
[----:B------:R-:W-:Y:S02]  /*3b50*/  IADD3.X R135, R5, UR4, RZ, P5, !PT ;  /* 0x0000000405877c10 */ /* 0x000fe4000affe4ff */
[----:B------:R-:W-:-:S13]  /*3b60*/  ISETP.GT.AND P5, PT, R0, 0x40, P6 ;  /* 0x000000400000780c */ /* 0x000fda00037a4270 */
[----:B------:R-:W3:Y:S01]  /*3b70*/  @P5 LDG.E.LTC128B.U16 R20, desc[UR12][R134.64] ;  /* 0x0000000c86145981 */ /* 0x000ee2000c1e1520 */
[----:B------:R-:W-:Y:S01]  /*3b80*/  ULOP3.LUT UR19, UR22, 0x12, URZ, 0xfc, !UPT ;  /* 0x0000001216137892 */ /* 0x000fe2000f8efc3f */
[----:B---3--:R-:W-:-:S04]  /*3b90*/  IMAD.U32 R125, R20, 0x10000, RZ ;  /* 0x00010000147d7824 */ /* 0x008fc800078e00ff */
[----:B------:R-:W-:-:S04]  /*3ba0*/  FMUL R125, R125, R14 ;  /* 0x0000000e7d7d7220 */ /* 0x000fc80000400000 */
[----:B------:R-:W-:-:S05]  /*3bb0*/  FFMA R125, R92, R11, R125 ;  /* 0x0000000b5c7d7223 */ /* 0x000fca000000007d */
[----:B------:R-:W-:-:S04]  /*3bc0*/  F2FP.BF16.F32.PACK_AB R125, RZ, R125 ;  /* 0x0000007dff7d723e */ /* 0x000fc800000010ff */
[----:B------:R-:W-:Y:S02]  /*3bd0*/  PRMT R90, R125, 0x7610, R90 ;  /* 0x000076107d5a7816 */ /* 0x000fe4000000005a */
[----:B------:R-:W-:-:S03]  /*3be0*/  LOP3.LUT R125, R17, 0x22, RZ, 0xfc, !PT ;  /* 0x00000022117d7812 */ /* 0x000fc600078efcff */
[----:B------:R3:W-:Y:S01]  /*3bf0*/  @P5 STG.E.U16 desc[UR12][R126.64], R90 ;  /* 0x0000005a7e005986 */ /* 0x0007e2000c10150c */
[----:B--2---:R-:W-:-:S05]  /*3c00*/  IADD3 R132, P5, R125, R2, RZ ;  /* 0x000000027d847210 */ /* 0x004fca0007fbe0ff */
[----:B------:R-:W-:Y:S01]  /*3c10*/  IMAD.X R133, R21, 0x1, R3, P5 ;  /* 0x0000000115857824 */ /* 0x000fe200028e0603 */
[----:B------:R-:W-:-:S04]  /*3c20*/  IADD3 R134, P5, R4, UR19, RZ ;  /* 0x0000001304867c10 */ /* 0x000fc8000ffbe0ff */
[----:B------:R-:W-:Y:S02]  /*3c30*/  IADD3.X R135, R5, UR4, RZ, P5, !PT ;  /* 0x0000000405877c10 */ /* 0x000fe4000affe4ff */
[----:B------:R-:W-:-:S04]  /*3c40*/  ISETP.GT.AND P5, PT, R10, 0x9, PT ;  /* 0x000000090a00780c */ /* 0x000fc80003fa4270 */
[----:B------:R-:W-:-:S13]  /*3c50*/  ISETP.GT.AND P5, PT, R0, 0x40, P5 ;  /* 0x000000400000780c */ /* 0x000fda0002fa4270 */
[----:B------:R-:W2:Y:S01]  /*3c60*/  @P5 LDG.E.LTC128B.U16 R20, desc[UR12][R134.64] ;  /* 0x0000000c86145981 */ /* 0x000ea2000c1e1520 */
[----:B------:R-:W-:Y:S01]  /*3c70*/  BSSY B0, `(.L_x_92) ;  /* 0x000000d000007945 */ /* 0x000fe20003800000 */
[----:B--2---:R-:W-:-:S04]  /*3c80*/  IMAD.U32 R137, R20, 0x10000, RZ ;  /* 0x0001000014897824 */ /* 0x004fc800078e00ff */
[----:B------:R-:W-:-:S04]  /*3c90*/  FMUL R16, R137, R14 ;  /* 0x0000000e89107220 */ /* 0x000fc80000400000 */
[----:B------:R-:W-:-:S05]  /*3ca0*/  FFMA R16, R93, R11, R16 ;  /* 0x0000000b5d107223 */ /* 0x000fca0000000010 */
[----:B------:R-:W-:-:S05]  /*3cb0*/  F2FP.BF16.F32.PACK_AB R16, RZ, R16 ;  /* 0x00000010ff10723e */ /* 0x000fca00000010ff */
[----:B------:R2:W-:Y:S01]  /*3cc0*/  @P5 STG.E.U16 desc[UR12][R128.64], R16 ;  /* 0x0000001080005986 */ /* 0x0005e2000c10150c */
[----:B---3--:R-:W-:-:S05]  /*3cd0*/  IADD3 R126, P5, R123, R6, RZ ;  /* 0x000000067b7e7210 */ /* 0x008fca0007fbe0ff */
[----:B------:R-:W-:Y:S01]  /*3ce0*/  IMAD.X R127, R21, 0x1, R7, P5 ;  /* 0x00000001157f7824 */ /* 0x000fe200028e0607 */
[----:B------:R-:W-:-:S13]  /*3cf0*/  ISETP.GT.AND P5, PT, R0, 0x48, P6 ;  /* 0x000000480000780c */ /* 0x000fda00037a4270 */
[----:B--2---:R-:W-:Y:S05]  /*3d00*/  @!P5 BRA `(.L_x_93) ;  /* 0x00000000000cd947 */ /* 0x004fea0003800000 */
[----:B------:R-:W-:-:S04]  /*3d10*/  IADD3 R92, P6, R8, UR20, RZ ;  /* 0x00000014085c7c10 */ /* 0x000fc8000ffde0ff */
[----:B------:R-:W-:-:S05]  /*3d20*/  IADD3.X R93, R9, UR4, RZ, P6, !PT ;  /* 0x00000004095d7c10 */ /* 0x000fca000b7fe4ff */
[----:B------:R2:W5:Y:S04]  /*3d30*/  LDG.E.LTC128B.U16 R20, desc[UR12][R92.64] ;  /* 0x0000000c5c147981 */ /* 0x000568000c1e1520 */
.L_x_93:
[----:B------:R-:W-:Y:S05]  /*3d40*/  BSYNC B0 ;  /* 0x0000000000007941 */ /* 0x000fea0003800000 */
.L_x_92:
[----:B--2--5:R-:W-:Y:S01]  /*3d50*/  IMAD.U32 R93, R20, 0x10000, RZ ;  /* 0x00010000145d7824 */ /* 0x024fe200078e00ff */
[----:B------:R-:W-:Y:S01]  /*3d60*/  ISETP.GT.AND P6, PT, R10, 0x9, PT ;  /* 0x000000090a00780c */ /* 0x000fe20003fc4270 */
[----:B------:R-:W-:Y:S02]  /*3d70*/  BSSY B0, `(.L_x_94) ;  /* 0x000000c000007945 */ /* 0x000fe40003800000 */
        /* <DEDUP_REMOVED lines=11> */
.L_x_95:
[----:B------:R-:W-:Y:S05]  /*3e30*/  BSYNC B0 ;  /* 0x0000000000007941 */ /* 0x000fea0003800000 */
.L_x_94:
[----:B--2--5:R-:W-:Y:S01]  /*3e40*/  IMAD.U32 R93, R20, 0x10000, RZ ;  /* 0x00010000145d7824 */ /* 0x024fe200078e00ff */
[----:B------:R-:W-:Y:S01]  /*3e50*/  ULOP3.LUT UR18, UR22, 0x20, URZ, 0xfc, !UPT ;  /* 0x0000002016127892 */ /* 0x000fe2000f8efc3f */
[----:B------:R-:W-:Y:S02]  /*3e60*/  ISETP.GT.AND P6, PT, R10, 0x10, PT ;  /* 0x000000100a00780c */ /* 0x000fe40003fc4270 */
[----:B------:R-:W-:Y:S01]  /*3e70*/  FMUL R16, R93, R14 ;  /* 0x0000000e5d107220 */ /* 0x000fe20000400000 */
[----:B------:R-:W-:-:S03]  /*3e80*/  LOP3.LUT R93, R17, 0x30, RZ, 0xfc, !PT ;  /* 0x00000030115d7812 */ /* 0x000fc600078efcff */
[----:B------:R-:W-:-:S05]  /*3e90*/  FFMA R16, R95, R11, R16 ;  /* 0x0000000b5f107223 */ /* 0x000fca0000000010 */
        /* <DEDUP_REMOVED lines=36> */
.L_x_97:
[----:B------:R-:W-:Y:S05]  /*40e0*/  BSYNC B0 ;  /* 0x0000000000007941 */ /* 0x000fea0003800000 */
.L_x_96:
        /* <DEDUP_REMOVED lines=14> */
.L_x_99:
[----:B------:R-:W-:Y:S05]  /*41d0*/  BSYNC B0 ;  /* 0x0000000000007941 */ /* 0x000fea0003800000 */
.L_x_98:
        /* <DEDUP_REMOVED lines=42> */
.L_x_101:
[----:B------:R-:W-:Y:S05]  /*4480*/  BSYNC B0 ;  /* 0x0000000000007941 */ /* 0x000fea0003800000 */
.L_x_100:
        /* <DEDUP_REMOVED lines=14> */
.L_x_103:
[----:B------:R-:W-:Y:S05]  /*4570*/  BSYNC B0 ;  /* 0x0000000000007941 */ /* 0x000fea0003800000 */
.L_x_102:
        /* <DEDUP_REMOVED lines=42> */
.L_x_105:
[----:B------:R-:W-:Y:S05]  /*4820*/  BSYNC B0 ;  /* 0x0000000000007941 */ /* 0x000fea0003800000 */
.L_x_104:
        /* <DEDUP_REMOVED lines=14> */
.L_x_107:
[----:B------:R-:W-:Y:S05]  /*4910*/  BSYNC B0 ;  /* 0x0000000000007941 */ /* 0x000fea0003800000 */
.L_x_106:
        /* <DEDUP_REMOVED lines=41> */
.L_x_109:
[----:B------:R-:W-:Y:S05]  /*4bb0*/  BSYNC B0 ;  /* 0x0000000000007941 */ /* 0x000fea0003800000 */
.L_x_108:
[----:B--2--5:R-:W-:Y:S01]  /*4bc0*/  IMAD.U32 R109, R20, 0x10000, RZ ;  /* 0x00010000146d7824 */ /* 0x024fe200078e00ff */
        /* <DEDUP_REMOVED lines=12> */
.L_x_111:
[----:B------:R-:W-:Y:S05]  /*4c90*/  BSYNC B0 ;  /* 0x0000000000007941 */ /* 0x000fea0003800000 */
.L_x_110:
[----:B--2--5:R-:W-:Y:S01]  /*4ca0*/  IMAD.U32 R109, R20, 0x10000, RZ ;  /* 0x00010000146d7824 */ /* 0x024fe200078e00ff */
[----:B------:R-:W-:-:S03]  /*4cb0*/  ULOP3.LUT UR8, UR22, 0x60, URZ, 0xfc, !UPT ;  /* 0x0000006016087892 */ /* 0x000fc6000f8efc3f */
        /* <DEDUP_REMOVED lines=31> */
[----:B------:R-:W-:-:S05]  /*4eb0*/  IADD3 R112, P5, R105, R6, RZ ;  /* 0x0000000669707210 */ /* 0x000fca0007fbe0ff */
[----:B------:R-:W-:Y:S01]  /*4ec0*/  IMAD.X R113, R21, 0x1, R7, P5 ;  /* 0x0000000115717824 */ /* 0x000fe200028e0607 */
[----:B------:R-:W-:-:S13]  /*4ed0*/  ISETP.GT.AND P5, PT, R0, 0x48, P3 ;  /* 0x000000480000780c */ /* 0x000fda0001fa4270 */
[----:B---3--:R-:W-:Y:S05]  /*4ee0*/  @!P5 BRA `(.L_x_113) ;  /* 0x00000000000cd947 */ /* 0x008fea0003800000 */
[----:B------:R-:W-:-:S04]  /*4ef0*/  IADD3 R2, P6, R8, UR8, RZ ;  /* 0x0000000808027c10 */ /* 0x000fc8000ffde0ff */
[----:B------:R-:W-:-:S05]  /*4f00*/  IADD3.X R3, R9, UR4, RZ, P6, !PT ;  /* 0x0000000409037c10 */ /* 0x000fca000b7fe4ff */
[----:B------:R2:W5:Y:S04]  /*4f10*/  LDG.E.LTC128B.U16 R20, desc[UR12][R2.64] ;  /* 0x0000000c02147981 */ /* 0x000568000c1e1520 */
.L_x_113:
[----:B------:R-:W-:Y:S05]  /*4f20*/  BSYNC B0 ;  /* 0x0000000000007941 */ /* 0x000fea0003800000 */
.L_x_112:
        /* <DEDUP_REMOVED lines=13> */
.L_x_115:
[----:B------:R-:W-:Y:S05]  /*5000*/  BSYNC B0 ;  /* 0x0000000000007941 */ /* 0x000fea0003800000 */
.L_x_114:
[----:B--2--5:R-:W-:Y:S01]  /*5010*/  IMAD.U32 R3, R20, 0x10000, RZ ;  /* 0x0001000014037824 */ /* 0x024fe200078e00ff */
[----:B------:R-:W-:-:S03]  /*5020*/  ULOP3.LUT UR6, UR22, 0x70, URZ, 0xfc, !UPT ;  /* 0x0000007016067892 */ /* 0x000fc6000f8efc3f */
        /* <DEDUP_REMOVED lines=8> */
[----:B--2---:R-:W-:Y:S02]  /*50b0*/  IADD3.X R3, R5, UR4, RZ, P5, !PT ;  /* 0x0000000405037c10 */ /* 0x004fe4000affe4ff */
[----:B------:R-:W-:-:S13]  /*50c0*/  ISETP.GT.AND P5, PT, R0, 0x40, P1 ;  /* 0x000000400000780c */ /* 0x000fda0000fa4270 */
[----:B------:R-:W2:Y:S01]  /*50d0*/  @P5 LDG.E.LTC128B.U16 R20, desc[UR12][R2.64] ;  /* 0x0000000c02145981 */ /* 0x000ea2000c1e1520 */
[----:B------:R-:W-:Y:S01]  /*50e0*/  ULOP3.LUT UR5, UR22, 0x72, URZ, 0xfc, !UPT ;  /* 0x0000007216057892 */ /* 0x000fe2000f8efc3f */
[----:B--2---:R-:W-:-:S04]  /*50f0*/  IMAD.U32 R115, R20, 0x10000, RZ ;  /* 0x0001000014737824 */ /* 0x004fc800078e00ff */
[----:B------:R-:W-:-:S04]  /*5100*/  FMUL R115, R115, R14 ;  /* 0x0000000e73737220 */ /* 0x000fc80000400000 */
[----:B------:R-:W-:-:S05]  /*5110*/  FFMA R115, R116, R11, R115 ;  /* 0x0000000b74737223 */ /* 0x000fca0000000073 */
[----:B------:R-:W-:-:S05]  /*5120*/  F2FP.BF16.F32.PACK_AB R115, RZ, R115 ;  /* 0x00000073ff73723e */ /* 0x000fca00000010ff */
[----:B------:R-:W-:Y:S01]  /*5130*/  @P5 STG.E.U16 desc[UR12][R126.64], R115 ;  /* 0x000000737e005986 */ /* 0x000fe2000c10150c */
[----:B------:R-:W-:-:S05]  /*5140*/  IADD3 R6, P5, R111, R6, RZ ;  /* 0x000000066f067210 */ /* 0x000fca0007fbe0ff */
[----:B------:R-:W-:Y:S01]  /*5150*/  IMAD.X R7, R21, 0x1, R7, P5 ;  /* 0x0000000115077824 */ /* 0x000fe200028e0607 */
[----:B----4-:R-:W-:-:S04]  /*5160*/  IADD3 R4, P5, R4, UR5, RZ ;  /* 0x0000000504047c10 */ /* 0x010fc8000ffbe0ff */
[----:B------:R-:W-:Y:S02]  /*5170*/  IADD3.X R5, R5, UR4, RZ, P5, !PT ;  /* 0x0000000405057c10 */ /* 0x000fe4000affe4ff */
[----:B------:R-:W-:-:S13]  /*5180*/  ISETP.GT.AND P5, PT, R0, 0x40, P0 ;  /* 0x000000400000780c */ /* 0x000fda00007a4270 */
[----:B------:R-:W2:Y:S01]  /*5190*/  @P5 LDG.E.LTC128B.U16 R20, desc[UR12][R4.64] ;  /* 0x0000000c04145981 */ /* 0x000ea2000c1e1520 */
[----:B------:R-:W-:Y:S01]  /*51a0*/  BSSY B0, `(.L_x_116) ;  /* 0x000000e000007945 */ /* 0x000fe20003800000 */
[----:B--2---:R-:W-:-:S04]  /*51b0*/  IMAD.U32 R3, R20, 0x10000, RZ ;  /* 0x0001000014037824 */ /* 0x004fc800078e00ff */
[----:B------:R-:W-:-:S04]  /*51c0*/  FMUL R2, R3, R14 ;  /* 0x0000000e03027220 */ /* 0x000fc80000400000 */
[----:B------:R-:W-:-:S05]  /*51d0*/  FFMA R2, R117, R11, R2 ;  /* 0x0000000b75027223 */ /* 0x000fca0000000002 */
[----:B------:R-:W-:-:S04]  /*51e0*/  F2FP.BF16.F32.PACK_AB R2, RZ, R2 ;  /* 0x00000002ff02723e */ /* 0x000fc800000010ff */
[----:B------:R-:W-:-:S05]  /*51f0*/  PRMT R3, R2, 0x7610, R3 ;  /* 0x0000761002037816 */ /* 0x000fca0000000003 */
[----:B------:R2:W-:Y:S01]  /*5200*/  @P5 STG.E.U16 desc[UR12][R128.64], R3 ;  /* 0x0000000380005986 */ /* 0x0005e2000c10150c */
[----:B------:R-:W-:-:S05]  /*5210*/  IADD3 R2, P5, R12, R17, RZ ;  /* 0x000000110c027210 */ /* 0x000fca0007fbe0ff */
[----:B--2---:R-:W-:Y:S01]  /*5220*/  IMAD.X R3, R13, 0x1, R21, P5 ;  /* 0x000000010d037824 */ /* 0x004fe200028e0615 */
[----:B------:R-:W-:-:S13]  /*5230*/  ISETP.GT.AND P5, PT, R0, 0x48, P1 ;  /* 0x000000480000780c */ /* 0x000fda0000fa4270 */
[----:B------:R-:W-:Y:S05]  /*5240*/  @!P5 BRA `(.L_x_117) ;  /* 0x00000000000cd947 */ /* 0x000fea0003800000 */
[----:B------:R-:W-:-:S04]  /*5250*/  IADD3 R4, P6, R8, UR6, RZ ;  /* 0x0000000608047c10 */ /* 0x000fc8000ffde0ff */
[----:B------:R-:W-:-:S05]  /*5260*/  IADD3.X R5, R9, UR4, RZ, P6, !PT ;  /* 0x0000000409057c10 */ /* 0x000fca000b7fe4ff */
[----:B------:R2:W5:Y:S04]  /*5270*/  LDG.E.LTC128B.U16 R20, desc[UR12][R4.64] ;  /* 0x0000000c04147981 */ /* 0x000568000c1e1520 */
.L_x_117:
[----:B------:R-:W-:Y:S05]  /*5280*/  BSYNC B0 ;  /* 0x0000000000007941 */ /* 0x000fea0003800000 */
.L_x_116:
        /* <DEDUP_REMOVED lines=8> */
[----:B------:R-:W-:-:S04]  /*5310*/  IADD3 R4, P5, R8, UR5, RZ ;  /* 0x0000000508047c10 */ /* 0x000fc8000ffbe0ff */
[----:B--2---:R-:W-:Y:S02]  /*5320*/  IADD3.X R5, R9, UR4, RZ, P5, !PT ;  /* 0x0000000409057c10 */ /* 0x004fe4000affe4ff */
[----:B------:R-:W-:-:S13]  /*5330*/  ISETP.GT.AND P5, PT, R0, 0x48, P0 ;  /* 0x000000480000780c */ /* 0x000fda00007a4270 */
[----:B------:R-:W-:Y:S05]  /*5340*/  @!P5 BRA `(.L_x_119) ;  /* 0x000000000004d947 */ /* 0x000fea0003800000 */
[----:B------:R2:W5:Y:S02]  /*5350*/  LDG.E.LTC128B.U16 R20, desc[UR12][R4.64] ;  /* 0x0000000c04147981 */ /* 0x000564000c1e1520 */
.L_x_119:
[----:B------:R-:W-:Y:S05]  /*5360*/  BSYNC B0 ;  /* 0x0000000000007941 */ /* 0x000fea0003800000 */
.L_x_118:
[----:B--2--5:R-:W-:Y:S01]  /*5370*/  IMAD.U32 R5, R20, 0x10000, RZ ;  /* 0x0001000014057824 */ /* 0x024fe200078e00ff */
[----:B------:R-:W-:Y:S01]  /*5380*/  ISETP.GT.AND P6, PT, R10, RZ, PT ;  /* 0x000000ff0a00720c */ /* 0x000fe20003fc4270 */
[----:B------:R-:W-:Y:S02]  /*5390*/  BSSY B0, `(.L_x_120) ;  /* 0x000000d000007945 */ /* 0x000fe40003800000 */
        /* <DEDUP_REMOVED lines=12> */
.L_x_121:
[----:B------:R-:W-:Y:S05]  /*5460*/  BSYNC B0 ;  /* 0x0000000000007941 */ /* 0x000fea0003800000 */
.L_x_120:
[----:B-----5:R-:W-:Y:S01]  /*5470*/  IMAD.U32 R7, R20, 0x10000, RZ ;  /* 0x0001000014077824 */ /* 0x020fe200078e00ff */
        /* <DEDUP_REMOVED lines=13> */
.L_x_123:
[----:B------:R-:W-:Y:S05]  /*5550*/  BSYNC B0 ;  /* 0x0000000000007941 */ /* 0x000fea0003800000 */
.L_x_122:
[----:B---3-5:R-:W-:Y:S01]  /*5560*/  IMAD.U32 R7, R20, 0x10000, RZ ;  /* 0x0001000014077824 */ /* 0x028fe200078e00ff */
        /* <DEDUP_REMOVED lines=8> */
[----:B---3--:R-:W-:Y:S01]  /*55f0*/  IMAD.X R7, R89, 0x1, R21, P5 ;  /* 0x0000000159077824 */ /* 0x008fe200028e0615 */
[----:B0-----:R-:W-:-:S04]  /*5600*/  IADD3 R8, P5, R22, UR22, RZ ;  /* 0x0000001616087c10 */ /* 0x001fc8000ffbe0ff */
[----:B------:R-:W-:Y:S02]  /*5610*/  IADD3.X R9, R23, UR4, RZ, P5, !PT ;  /* 0x0000000417097c10 */ /* 0x000fe4000affe4ff */
[----:B------:R-:W-:-:S13]  /*5620*/  ISETP.GT.AND P5, PT, R0, 0x88, P6 ;  /* 0x000000880000780c */ /* 0x000fda00037a4270 */
[----:B------:R-:W-:Y:S05]  /*5630*/  @!P5 BRA `(.L_x_125) ;  /* 0x000000000004d947 */ /* 0x000fea0003800000 */
[----:B------:R0:W5:Y:S02]  /*5640*/  LDG.E.LTC128B.U16 R20, desc[UR12][R8.64] ;  /* 0x0000000c08147981 */ /* 0x000164000c1e1520 */
.L_x_125:
[----:B------:R-:W-:Y:S05]  /*5650*/  BSYNC B0 ;  /* 0x0000000000007941 */ /* 0x000fea0003800000 */
.L_x_124:
        /* <DEDUP_REMOVED lines=14> */
.L_x_127:
[----:B------:R-:W-:Y:S05]  /*5740*/  BSYNC B0 ;  /* 0x0000000000007941 */ /* 0x000fea0003800000 */
.L_x_126:
[----:B---3-5:R-:W-:Y:S01]  /*5750*/  IMAD.U32 R57, R20, 0x10000, RZ ;  /* 0x0001000014397824 */ /* 0x028fe200078e00ff */
        /* <DEDUP_REMOVED lines=13> */
.L_x_129:
[----:B------:R-:W-:Y:S05]  /*5830*/  BSYNC B0 ;  /* 0x0000000000007941 */ /* 0x000fea0003800000 */
.L_x_128:
        /* <DEDUP_REMOVED lines=8> */
[----:B---3--:R-:W-:Y:S01]  /*58c0*/  IMAD.X R59, R13, 0x1, R21, P5 ;  /* 0x000000010d3b7824 */ /* 0x008fe200028e0615 */
[----:B------:R-:W-:-:S13]  /*58d0*/  ISETP.GT.AND P5, PT, R0, 0x80, P6 ;  /* 0x000000800000780c */ /* 0x000fda00037a4270 */
[----:B------:R-:W-:Y:S05]  /*58e0*/  @!P5 BRA `(.L_x_131) ;  /* 0x00000000000cd947 */ /* 0x000fea0003800000 */
[----:B------:R-:W-:-:S04]  /*58f0*/  IADD3 R112, P6, R18, UR19, RZ ;  /* 0x0000001312707c10 */ /* 0x000fc8000ffde0ff */
[----:B------:R-:W-:-:S05]  /*5900*/  IADD3.X R113, R19, UR4, RZ, P6, !PT ;  /* 0x0000000413717c10 */ /* 0x000fca000b7fe4ff */
[----:B------:R3:W5:Y:S04]  /*5910*/  LDG.E.LTC128B.U16 R20, desc[UR12][R112.64] ;  /* 0x0000000c70147981 */ /* 0x000768000c1e1520 */
.L_x_131:
[----:B------:R-:W-:Y:S05]  /*5920*/  BSYNC B0 ;  /* 0x0000000000007941 */ /* 0x000fea0003800000 */
.L_x_130:
        /* <DEDUP_REMOVED lines=14> */
.L_x_133:
[----:B------:R-:W-:Y:S05]  /*5a10*/  BSYNC B0 ;  /* 0x0000000000007941 */ /* 0x000fea0003800000 */
.L_x_132:
        /* <DEDUP_REMOVED lines=14> */
.L_x_135:
[----:B------:R-:W-:Y:S05]  /*5b00*/  BSYNC B0 ;  /* 0x0000000000007941 */ /* 0x000fea0003800000 */
.L_x_134:
        /* <DEDUP_REMOVED lines=14> */
.L_x_137:
[----:B------:R-:W-:Y:S05]  /*5bf0*/  BSYNC B0 ;  /* 0x0000000000007941 */ /* 0x000fea0003800000 */
.L_x_136:
        /* <DEDUP_REMOVED lines=14> */
.L_x_139:
[----:B------:R-:W-:Y:S05]  /*5ce0*/  BSYNC B0 ;  /* 0x0000000000007941 */ /* 0x000fea0003800000 */
.L_x_138:
        /* <DEDUP_REMOVED lines=14> */
.L_x_141:
[----:B------:R-:W-:Y:S05]  /*5dd0*/  BSYNC B0 ;  /* 0x0000000000007941 */ /* 0x000fea0003800000 */
.L_x_140:
        /* <DEDUP_REMOVED lines=14> */
.L_x_143:
[----:B------:R-:W-:Y:S05]  /*5ec0*/  BSYNC B0 ;  /* 0x0000000000007941 */ /* 0x000fea0003800000 */
.L_x_142:
        /* <DEDUP_REMOVED lines=14> */
.L_x_145:
[----:B------:R-:W-:Y:S05]  /*5fb0*/  BSYNC B0 ;  /* 0x0000000000007941 */ /* 0x000fea0003800000 */
.L_x_144:
        /* <DEDUP_REMOVED lines=14> */
.L_x_147:
[----:B------:R-:W-:Y:S05]  /*60a0*/  BSYNC B0 ;  /* 0x0000000000007941 */ /* 0x000fea0003800000 */
.L_x_146:
        /* <DEDUP_REMOVED lines=14> */
.L_x_149:
[----:B------:R-:W-:Y:S05]  /*6190*/  BSYNC B0 ;  /* 0x0000000000007941 */ /* 0x000fea0003800000 */
.L_x_148:
        /* <DEDUP_REMOVED lines=14> */
.L_x_151:
[----:B------:R-:W-:Y:S05]  /*6280*/  BSYNC B0 ;  /* 0x0000000000007941 */ /* 0x000fea0003800000 */
.L_x_150:
        /* <DEDUP_REMOVED lines=14> */
.L_x_153:
[----:B------:R-:W-:Y:S05]  /*6370*/  BSYNC B0 ;  /* 0x0000000000007941 */ /* 0x000fea0003800000 */
.L_x_152:
        /* <DEDUP_REMOVED lines=14> */
.L_x_155:
[----:B------:R-:W-:Y:S05]  /*6460*/  BSYNC B0 ;  /* 0x0000000000007941 */ /* 0x000fea0003800000 */
.L_x_154:
        /* <DEDUP_REMOVED lines=14> */
.L_x_157:
[----:B------:R-:W-:Y:S05]  /*6550*/  BSYNC B0 ;  /* 0x0000000000007941 */ /* 0x000fea0003800000 */
.L_x_156:
        /* <DEDUP_REMOVED lines=14> */
.L_x_159:
[----:B------:R-:W-:Y:S05]  /*6640*/  BSYNC B0 ;  /* 0x0000000000007941 */ /* 0x000fea0003800000 */
.L_x_158:
        /* <DEDUP_REMOVED lines=14> */
.L_x_161:
[----:B------:R-:W-:Y:S05]  /*6730*/  BSYNC B0 ;  /* 0x0000000000007941 */ /* 0x000fea0003800000 */
.L_x_160:
[----:B---3-5:R-:W-:Y:S01]  /*6740*/  IMAD.U32 R59, R20, 0x10000, RZ ;  /* 0x00010000143b7824 */ /* 0x028fe200078e00ff */
[----:B------:R-:W-:Y:S03]  /*6750*/  BSSY B0, `(.L_x_162) ;  /* 0x000000c000007945 */ /* 0x000fe60003800000 */
        /* <DEDUP_REMOVED lines=11> */
.L_x_163:
[----:B------:R-:W-:Y:S05]  /*6810*/  BSYNC B0 ;  /* 0x0000000000007941 */ /* 0x000fea0003800000 */
.L_x_162:
        /* <DEDUP_REMOVED lines=14> */
.L_x_165:
[----:B------:R-:W-:Y:S05]  /*6900*/  BSYNC B0 ;  /* 0x0000000000007941 */ /* 0x000fea0003800000 */
.L_x_164:
[----:B---3-5:R-:W-:Y:S01]  /*6910*/  IMAD.U32 R61, R20, 0x10000, RZ ;  /* 0x00010000143d7824 */ /* 0x028fe200078e00ff */
        /* <DEDUP_REMOVED lines=12> */
.L_x_167:
[----:B------:R-:W-:Y:S05]  /*69e0*/  BSYNC B0 ;  /* 0x0000000000007941 */ /* 0x000fea0003800000 */
.L_x_166:
        /* <DEDUP_REMOVED lines=13> */
.L_x_169:
[----:B------:R-:W-:Y:S05]  /*6ac0*/  BSYNC B0 ;  /* 0x0000000000007941 */ /* 0x000fea0003800000 */
.L_x_168:
        /* <DEDUP_REMOVED lines=13> */
.L_x_171:
[----:B------:R-:W-:Y:S05]  /*6ba0*/  BSYNC B0 ;  /* 0x0000000000007941 */ /* 0x000fea0003800000 */
.L_x_170:
        /* <DEDUP_REMOVED lines=13> */
.L_x_173:
[----:B------:R-:W-:Y:S05]  /*6c80*/  BSYNC B0 ;  /* 0x0000000000007941 */ /* 0x000fea0003800000 */
.L_x_172:
        /* <DEDUP_REMOVED lines=13> */
.L_x_175:
[----:B------:R-:W-:Y:S05]  /*6d60*/  BSYNC B0 ;  /* 0x0000000000007941 */ /* 0x000fea0003800000 */
.L_x_174:
        /* <DEDUP_REMOVED lines=13> */
.L_x_177:
[----:B------:R-:W-:Y:S05]  /*6e40*/  BSYNC B0 ;  /* 0x0000000000007941 */ /* 0x000fea0003800000 */
.L_x_176:
        /* <DEDUP_REMOVED lines=8> */
[----:B------:R-:W-:-:S04]  /*6ed0*/  IADD3 R18, P5, R18, UR5, RZ ;  /* 0x0000000512127c10 */ /* 0x000fc8000ffbe0ff */
[----:B------:R-:W-:Y:S02]  /*6ee0*/  IADD3.X R19, R19, UR4, RZ, P5, !PT ;  /* 0x0000000413137c10 */ /* 0x000fe4000affe4ff */
[----:B------:R-:W-:-:S13]  /*6ef0*/  ISETP.GT.AND P5, PT, R0, 0x80, P0 ;  /* 0x000000800000780c */ /* 0x000fda00007a4270 */
[----:B------:R-:W-:Y:S05]  /*6f00*/  @!P5 BRA `(.L_x_179) ;  /* 0x000000000004d947 */ /* 0x000fea0003800000 */
[----:B------:R3:W5:Y:S02]  /*6f10*/  LDG.E.LTC128B.U16 R20, desc[UR12][R18.64] ;  /* 0x0000000c12147981 */ /* 0x000764000c1e1520 */
.L_x_179:
[----:B------:R-:W-:Y:S05]  /*6f20*/  BSYNC B0 ;  /* 0x0000000000007941 */ /* 0x000fea0003800000 */
.L_x_178:
        /* <DEDUP_REMOVED lines=13> */
.L_x_181:
[----:B------:R-:W-:Y:S05]  /*7000*/  BSYNC B0 ;  /* 0x0000000000007941 */ /* 0x000fea0003800000 */
.L_x_180:
        /* <DEDUP_REMOVED lines=9> */
[----:B---3--:R-:W-:Y:S02]  /*70a0*/  IADD3.X R13, R23, UR4, RZ, P5, !PT ;  /* 0x00000004170d7c10 */ /* 0x008fe4000affe4ff */
[----:B------:R-:W-:-:S13]  /*70b0*/  ISETP.GT.AND P5, PT, R0, 0x88, P0 ;  /* 0x000000880000780c */ /* 0x000fda00007a4270 */
[----:B------:R-:W-:Y:S05]  /*70c0*/  @!P5 BRA `(.L_x_183) ;  /* 0x000000000004d947 */ /* 0x000fea0003800000 */
[----:B------:R3:W5:Y:S02]  /*70d0*/  LDG.E.LTC128B.U16 R20, desc[UR12][R12.64] ;  /* 0x0000000c0c147981 */ /* 0x000764000c1e1520 */
.L_x_183:
[----:B------:R-:W-:Y:S05]  /*70e0*/  BSYNC B0 ;  /* 0x0000000000007941 */ /* 0x000fea0003800000 */
.L_x_182:
        /* <DEDUP_REMOVED lines=15> */
.L_x_185:
[----:B------:R-:W-:Y:S05]  /*71e0*/  BSYNC B0 ;  /* 0x0000000000007941 */ /* 0x000fea0003800000 */
.L_x_184:
        /* <DEDUP_REMOVED lines=11> */
[----:B-1----:R-:W-:-:S04]  /*72a0*/  IADD3 R22, P6, R4, UR21, RZ ;  /* 0x0000001504167c10 */ /* 0x002fc8000ffde0ff */
[----:B------:R-:W-:-:S05]  /*72b0*/  IADD3.X R23, R5, UR4, RZ, P6, !PT ;  /* 0x0000000405177c10 */ /* 0x000fca000b7fe4ff */
[----:B------:R3:W5:Y:S04]  /*72c0*/  LDG.E.LTC128B.U16 R20, desc[UR12][R22.64] ;  /* 0x0000000c16147981 */ /* 0x000768000c1e1520 */
.L_x_187:
[----:B------:R-:W-:Y:S05]  /*72d0*/  BSYNC B0 ;  /* 0x0000000000007941 */ /* 0x000fea0003800000 */
.L_x_186:
[----:B-1-3-5:R-:W-:Y:S01]  /*72e0*/  IMAD.U32 R23, R20, 0x10000, RZ ;  /* 0x0001000014177824 */ /* 0x02afe200078e00ff */
[----:B------:R-:W-:Y:S01]  /*72f0*/  ISETP.GT.AND P6, PT, R10, RZ, PT ;  /* 0x000000ff0a00720c */ /* 0x000fe20003fc4270 */
[----:B------:R-:W-:Y:S02]  /*7300*/  BSSY B0, `(.L_x_188) ;  /* 0x000000e000007945 */ /* 0x000fe40003800000 */
[----:B------:R-:W-:-:S04]  /*7310*/  FMUL R16, R23, R14 ;  /* 0x0000000e17107220 */ /* 0x000fc80000400000 */
[----:B------:R-:W-:-:S05]  /*7320*/  FFMA R16, R25, R11, R16 ;  /* 0x0000000b19107223 */ /* 0x000fca0000000010 */
[----:B------:R-:W-:-:S04]  /*7330*/  F2FP.BF16.F32.PACK_AB R16, RZ, R16 ;  /* 0x00000010ff10723e */ /* 0x000fc800000010ff */
[----:B------:R-:W-:Y:S02]  /*7340*/  PRMT R23, R16, 0x7610, R23 ;  /* 0x0000761010177816 */ /* 0x000fe40000000017 */
[----:B------:R-:W-:-:S03]  /*7350*/  PRMT R16, R20, 0x7610, R16 ;  /* 0x0000761014107816 */ /* 0x000fc60000000010 */
[----:B------:R1:W-:Y:S01]  /*7360*/  @P5 STG.E.U16 desc[UR12][R60.64], R23 ;  /* 0x000000173c005986 */ /* 0x0003e2000c10150c */
[----:B------:R-:W-:-:S05]  /*7370*/  IADD3 R22, P5, R6, R17, RZ ;  /* 0x0000001106167210 */ /* 0x000fca0007fbe0ff */
[----:B-1----:R-:W-:Y:S01]  /*7380*/  IMAD.X R23, R7, 0x1, R21, P5 ;  /* 0x0000000107177824 */ /* 0x002fe200028e0615 */
[----:B------:R-:W-:-:S13]  /*7390*/  ISETP.GT.AND P5, PT, R0, 0xc8, P6 ;  /* 0x000000c80000780c */ /* 0x000fda00037a4270 */
[----:B------:R-:W-:Y:S05]  /*73a0*/  @!P5 BRA `(.L_x_189) ;  /* 0x00000000000cd947 */ /* 0x000fea0003800000 */
[----:B------:R-:W-:-:S04]  /*73b0*/  IADD3 R16, P6, R8, UR22, RZ ;  /* 0x0000001608107c10 */ /* 0x000fc8000ffde0ff */
[----:B------:R-:W-:-:S05]  /*73c0*/  IADD3.X R17, R9, UR4, RZ, P6, !PT ;  /* 0x0000000409117c10 */ /* 0x000fca000b7fe4ff */
[----:B------:R1:W5:Y:S04]  /*73d0*/  LDG.E.LTC128B.U16 R16, desc[UR12][R16.64] ;  /* 0x0000000c10107981 */ /* 0x000368000c1e1520 */
.L_x_189:
[----:B------:R-:W-:Y:S05]  /*73e0*/  BSYNC B0 ;  /* 0x0000000000007941 */ /* 0x000fea0003800000 */
.L_x_188:
[----:B-1---5:R-:W-:Y:S01]  /*73f0*/  IMAD.U32 R17, R16, 0x10000, RZ ;  /* 0x0001000010117824 */ /* 0x022fe200078e00ff */
        /* <DEDUP_REMOVED lines=9> */
[----:B-1----:R-:W-:Y:S05]  /*7490*/  @!P5 BRA `(.L_x_191) ;  /* 0x00000000000cd947 */ /* 0x002fea0003800000 */
[----:B------:R-:W-:-:S04]  /*74a0*/  IADD3 R16, P6, R8, UR21, RZ ;  /* 0x0000001508107c10 */ /* 0x000fc8000ffde0ff */
[----:B------:R-:W-:-:S05]  /*74b0*/  IADD3.X R17, R9, UR4, RZ, P6, !PT ;  /* 0x0000000409117c10 */ /* 0x000fca000b7fe4ff */
[----:B------:R1:W5:Y:S04]  /*74c0*/  LDG.E.LTC128B.U16 R16, desc[UR12][R16.64] ;  /* 0x0000000c10107981 */ /* 0x000368000c1e1520 */
.L_x_191:
[----:B------:R-:W-:Y:S05]  /*74d0*/  BSYNC B0 ;  /* 0x0000000000007941 */ /* 0x000fea0003800000 */
.L_x_190:
        /* <DEDUP_REMOVED lines=12> */
[----:B-1----:R-:W-:-:S05]  /*75a0*/  IADD3.X R17, R5, UR4, RZ, P6, !PT ;  /* 0x0000000405117c10 */ /* 0x002fca000b7fe4ff */
[----:B------:R3:W5:Y:S04]  /*75b0*/  LDG.E.LTC128B.U16 R16, desc[UR12][R16.64] ;  /* 0x0000000c10107981 */ /* 0x000768000c1e1520 */
.L_x_193:
[----:B------:R-:W-:Y:S05]  /*75c0*/  BSYNC B0 ;  /* 0x0000000000007941 */ /* 0x000fea0003800000 */
.L_x_192:
[----:B-----5:R-:W-:Y:S01]  /*75d0*/  IMAD.U32 R15, R16, 0x10000, RZ ;  /* 0x00010000100f7824 */ /* 0x020fe200078e00ff */
[----:B------:R-:W-:Y:S01]  /*75e0*/  ISETP.GT.AND P6, PT, R10, 0x9, PT ;  /* 0x000000090a00780c */ /* 0x000fe20003fc4270 */
[----:B------:R-:W-:Y:S02]  /*75f0*/  BSSY B0, `(.L_x_194) ;  /* 0x000000e000007945 */ /* 0x000fe40003800000 */
[----:B------:R-:W-:-:S04]  /*7600*/  FMUL R15, R15, R14 ;  /* 0x0000000e0f0f7220 */ /* 0x000fc80000400000 */
[----:B------:R-:W-:-:S05]  /*7610*/  FFMA R15, R28, R11, R15 ;  /* 0x0000000b1c0f7223 */ /* 0x000fca000000000f */
[----:B------:R-:W-:-:S04]  /*7620*/  F2FP.BF16.F32.PACK_AB R15, RZ, R15 ;  /* 0x0000000fff0f723e */ /* 0x000fc800000010ff */
[----:B-1-3--:R-:W-:Y:S02]  /*7630*/  PRMT R17, R15, 0x7610, R17 ;  /* 0x000076100f117816 */ /* 0x00afe40000000011 */
[----:B------:R-:W-:-:S03]  /*7640*/  PRMT R15, R16, 0x7610, R15 ;  /* 0x00007610100f7816 */ /* 0x000fc6000000000f */
        /* <DEDUP_REMOVED lines=8> */
.L_x_195:
[----:B------:R-:W-:Y:S05]  /*76d0*/  BSYNC B0 ;  /* 0x0000000000007941 */ /* 0x000fea0003800000 */
.L_x_194:
[----:B-1---5:R-:W-:Y:S01]  /*76e0*/  IMAD.U32 R13, R15, 0x10000, RZ ;  /* 0x000100000f0d7824 */ /* 0x022fe200078e00ff */
[----:B------:R-:W-:Y:S01]  /*76f0*/  ISETP.GT.AND P6, PT, R10, 0x8, PT ;  /* 0x000000080a00780c */ /* 0x000fe20003fc4270 */
        /* <DEDUP_REMOVED lines=14> */
.L_x_197:
[----:B------:R-:W-:Y:S05]  /*77e0*/  BSYNC B0 ;  /* 0x0000000000007941 */ /* 0x000fea0003800000 */
.L_x_196:
        /* <DEDUP_REMOVED lines=14> */
.L_x_199:
[----:B------:R-:W-:Y:S05]  /*78d0*/  BSYNC B0 ;  /* 0x0000000000007941 */ /* 0x000fea0003800000 */
.L_x_198:
        /* <DEDUP_REMOVED lines=14> */
.L_x_201:
[----:B------:R-:W-:Y:S05]  /*79c0*/  BSYNC B0 ;  /* 0x0000000000007941 */ /* 0x000fea0003800000 */
.L_x_200:
        /* <DEDUP_REMOVED lines=14> */
.L_x_203:
[----:B------:R-:W-:Y:S05]  /*7ab0*/  BSYNC B0 ;  /* 0x0000000000007941 */ /* 0x000fea0003800000 */
.L_x_202:
[----:B-1---5:R-:W-:Y:S01]  /*7ac0*/  IMAD.U32 R13, R12, 0x10000, RZ ;  /* 0x000100000c0d7824 */ /* 0x022fe200078e00ff */
[----:B------:R-:W-:Y:S01]  /*7ad0*/  ISETP.GT.AND P6, PT, R10, 0x10, PT ;  /* 0x000000100a00780c */ /* 0x000fe20003fc4270 */
        /* <DEDUP_REMOVED lines=13> */
.L_x_205:
[----:B------:R-:W-:Y:S05]  /*7bb0*/  BSYNC B0 ;  /* 0x0000000000007941 */ /* 0x000fea0003800000 */
.L_x_204:
        /* <DEDUP_REMOVED lines=14> */
.L_x_207:
[----:B------:R-:W-:Y:S05]  /*7ca0*/  BSYNC B0 ;  /* 0x0000000000007941 */ /* 0x000fea0003800000 */
.L_x_206:
        /* <DEDUP_REMOVED lines=14> */
.L_x_209:
[----:B------:R-:W-:Y:S05]  /*7d90*/  BSYNC B0 ;  /* 0x0000000000007941 */ /* 0x000fea0003800000 */
.L_x_208:
        /* <DEDUP_REMOVED lines=14> */
.L_x_211:
[----:B------:R-:W-:Y:S05]  /*7e80*/  BSYNC B0 ;  /* 0x0000000000007941 */ /* 0x000fea0003800000 */
.L_x_210:
        /* <DEDUP_REMOVED lines=15> */
.L_x_213:
[----:B------:R-:W-:Y:S05]  /*7f80*/  BSYNC B0 ;  /* 0x0000000000007941 */ /* 0x000fea0003800000 */
.L_x_212:
        /* <DEDUP_REMOVED lines=14> */
.L_x_215:
[----:B------:R-:W-:Y:S05]  /*8070*/  BSYNC B0 ;  /* 0x0000000000007941 */ /* 0x000fea0003800000 */
.L_x_214:
        /* <DEDUP_REMOVED lines=15> */
.L_x_217:
[----:B------:R-:W-:Y:S05]  /*8170*/  BSYNC B0 ;  /* 0x0000000000007941 */ /* 0x000fea0003800000 */
.L_x_216:
        /* <DEDUP_REMOVED lines=14> */
.L_x_219:
[----:B------:R-:W-:Y:S05]  /*8260*/  BSYNC B0 ;  /* 0x0000000000007941 */ /* 0x000fea0003800000 */
.L_x_218:
[----:B-1---5:R-:W-:Y:S01]  /*8270*/  IMAD.U32 R13, R12, 0x10000, RZ ;  /* 0x000100000c0d7824 */ /* 0x022fe200078e00ff */
[----:B------:R-:W-:Y:S01]  /*8280*/  ISETP.GT.AND P6, PT, R10, 0x20, PT ;  /* 0x000000200a00780c */ /* 0x000fe20003fc4270 */
[----:B------:R-:W-:Y:S02]  /*8290*/  BSSY B0, `(.L_x_220) ;  /* 0x000000a000007945 */ /* 0x000fe40003800000 */
[----:B------:R-:W-:-:S04]  /*82a0*/  FMUL R20, R13, R14 ;  /* 0x0000000e0d147220 */ /* 0x000fc80000400000 */
[----:B------:R-:W-:-:S05]  /*82b0*/  FFMA R20, R41, R11, R20 ;  /* 0x0000000b29147223 */ /* 0x000fca0000000014 */
[----:B------:R-:W-:-:S05]  /*82c0*/  F2FP.BF16.F32.PACK_AB R20, RZ, R20 ;  /* 0x00000014ff14723e */ /* 0x000fca00000010ff */
[----:B------:R1:W-:Y:S01]  /*82d0*/  @P5 STG.E.U16 desc[UR12][R24.64], R20 ;  /* 0x0000001418005986 */ /* 0x0003e2000c10150c */
[----:B------:R-:W-:-:S13]  /*82e0*/  ISETP.GT.AND P5, PT, R0, 0xc8, P6 ;  /* 0x000000c80000780c */ /* 0x000fda00037a4270 */
[----:B-1----:R-:W-:Y:S05]  /*82f0*/  @!P5 BRA `(.L_x_221) ;  /* 0x00000000000cd947 */ /* 0x002fea0003800000 */
[----:B------:R-:W-:-:S04]  /*8300*/  IADD3 R12, P6, R8, UR14, RZ ;  /* 0x0000000e080c7c10 */ /* 0x000fc8000ffde0ff */
[----:B------:R-:W-:-:S05]  /*8310*/  IADD3.X R13, R9, UR4, RZ, P6, !PT ;  /* 0x00000004090d7c10 */ /* 0x000fca000b7fe4ff */
[----:B------:R1:W5:Y:S04]  /*8320*/  LDG.E.LTC128B.U16 R12, desc[UR12][R12.64] ;  /* 0x0000000c0c0c7981 */ /* 0x000368000c1e1520 */
.L_x_221:
[----:B------:R-:W-:Y:S05]  /*8330*/  BSYNC B0 ;  /* 0x0000000000007941 */ /* 0x000fea0003800000 */
.L_x_220:
        /* <DEDUP_REMOVED lines=12> */
.L_x_223:
[----:B------:R-:W-:Y:S05]  /*8400*/  BSYNC B0 ;  /* 0x0000000000007941 */ /* 0x000fea0003800000 */
.L_x_222:
        /* <DEDUP_REMOVED lines=15> */
.L_x_225:
[----:B------:R-:W-:Y:S05]  /*8500*/  BSYNC B0 ;  /* 0x0000000000007941 */ /* 0x000fea0003800000 */
.L_x_224:
[----:B-1---5:R-:W-:Y:S01]  /*8510*/  IMAD.U32 R13, R12, 0x10000, RZ ;  /* 0x000100000c0d7824 */ /* 0x022fe200078e00ff */
        /* <DEDUP_REMOVED lines=12> */
.L_x_227:
[----:B------:R-:W-:Y:S05]  /*85e0*/  BSYNC B0 ;  /* 0x0000000000007941 */ /* 0x000fea0003800000 */
.L_x_226:
[----:B-1---5:R-:W-:Y:S01]  /*85f0*/  IMAD.U32 R13, R12, 0x10000, RZ ;  /* 0x000100000c0d7824 */ /* 0x022fe200078e00ff */
[----:B------:R-:W-:Y:S01]  /*8600*/  ISETP.GT.AND P6, PT, R10, 0x28, PT ;  /* 0x000000280a00780c */ /* 0x000fe20003fc4270 */
[----:B------:R-:W-:Y:S02]  /*8610*/  BSSY B0, `(.L_x_228) ;  /* 0x000000c000007945 */ /* 0x000fe40003800000 */
[----:B------:R-:W-:Y:S01]  /*8620*/  FMUL R10, R13, R14 ;  /* 0x0000000e0d0a7220 */ /* 0x000fe20000400000 */
[----:B------:R-:W-:-:S03]  /*8630*/  ISETP.GT.AND P6, PT, R0, 0xc8, P6 ;  /* 0x000000c80000780c */ /* 0x000fc600037c4270 */
[----:B------:R-:W-:-:S05]  /*8640*/  FFMA R10, R45, R11, R10 ;  /* 0x0000000b2d0a7223 */ /* 0x000fca000000000a */
[----:B------:R-:W-:-:S04]  /*8650*/  F2FP.BF16.F32.PACK_AB R10, RZ, R10 ;  /* 0x0000000aff0a723e */ /* 0x000fc800000010ff */
[----:B------:R-:W-:Y:S02]  /*8660*/  PRMT R13, R10, 0x7610, R13 ;  /* 0x000076100a0d7816 */ /* 0x000fe4000000000d */
[----:B------:R-:W-:-:S03]  /*8670*/  PRMT R10, R12, 0x7610, R10 ;  /* 0x000076100c0a7816 */ /* 0x000fc6000000000a */
[----:B------:R1:W-:Y:S01]  /*8680*/  @P5 STG.E.U16 desc[UR12][R18.64], R13 ;  /* 0x0000000d12005986 */ /* 0x0003e2000c10150c */
[----:B------:R-:W-:Y:S05]  /*8690*/  @!P6 BRA `(.L_x_229) ;  /* 0x00000000000ce947 */ /* 0x000fea0003800000 */
[----:B------:R-:W-:-:S04]  /*86a0*/  IADD3 R12, P5, R8, UR10, RZ ;  /* 0x0000000a080c7c10 */ /* 0x000fc8000ffbe0ff */
[----:B-1----:R-:W-:-:S05]  /*86b0*/  IADD3.X R13, R9, UR4, RZ, P5, !PT ;  /* 0x00000004090d7c10 */ /* 0x002fca000affe4ff */
[----:B------:R3:W5:Y:S04]  /*86c0*/  LDG.E.LTC128B.U16 R10, desc[UR12][R12.64] ;  /* 0x0000000c0c0a7981 */ /* 0x000768000c1e1520 */
.L_x_229:
[----:B------:R-:W-:Y:S05]  /*86d0*/  BSYNC B0 ;  /* 0x0000000000007941 */ /* 0x000fea0003800000 */
.L_x_228:
[----:B-1-3-5:R-:W-:Y:S01]  /*86e0*/  IMAD.U32 R13, R10, 0x10000, RZ ;  /* 0x000100000a0d7824 */ /* 0x02afe200078e00ff */
[----:B------:R-:W-:Y:S01]  /*86f0*/  IADD3 R12, P5, R6, R101, RZ ;  /* 0x00000065060c7210 */ /* 0x000fe20007fbe0ff */
[----:B------:R-:W-:Y:S01]  /*8700*/  BSSY B0, `(.L_x_230) ;  /* 0x000000b000007945 */ /* 0x000fe20003800000 */
[----:B------:R-:W-:Y:S01]  /*8710*/  ISETP.GT.AND P4, PT, R0, 0xc8, P4 ;  /* 0x000000c80000780c */ /* 0x000fe20002784270 */
[----:B------:R-:W-:-:S04]  /*8720*/  FMUL R13, R13, R14 ;  /* 0x0000000e0d0d7220 */ /* 0x000fc80000400000 */
[----:B------:R-:W-:-:S05]  /*8730*/  FFMA R13, R46, R11, R13 ;  /* 0x0000000b2e0d7223 */ /* 0x000fca000000000d */
[----:B------:R-:W-:Y:S01]  /*8740*/  F2FP.BF16.F32.PACK_AB R15, RZ, R13 ;  /* 0x0000000dff0f723e */ /* 0x000fe200000010ff */
[----:B------:R-:W-:-:S05]  /*8750*/  IMAD.X R13, R7, 0x1, R21, P5 ;  /* 0x00000001070d7824 */ /* 0x000fca00028e0615 */
[----:B------:R1:W-:Y:S01]  /*8760*/  @P6 STG.E.U16 desc[UR12][R12.64], R15 ;  /* 0x0000000f0c006986 */ /* 0x0003e2000c10150c */
[----:B------:R-:W-:Y:S05]  /*8770*/  @!P4 BRA `(.L_x_231) ;  /* 0x00000000000cc947 */ /* 0x000fea0003800000 */
[----:B-1----:R-:W-:-:S04]  /*8780*/  IADD3 R12, P5, R8, UR9, RZ ;  /* 0x00000009080c7c10 */ /* 0x002fc8000ffbe0ff */
[----:B------:R-:W-:-:S05]  /*8790*/  IADD3.X R13, R9, UR4, RZ, P5, !PT ;  /* 0x00000004090d7c10 */ /* 0x000fca000affe4ff */
[----:B------:R3:W5:Y:S04]  /*87a0*/  LDG.E.LTC128B.U16 R10, desc[UR12][R12.64] ;  /* 0x0000000c0c0a7981 */ /* 0x000768000c1e1520 */
.L_x_231:
[----:B------:R-:W-:Y:S05]  /*87b0*/  BSYNC B0 ;  /* 0x0000000000007941 */ /* 0x000fea0003800000 */
.L_x_230:
[----:B-1-3-5:R-:W-:Y:S01]  /*87c0*/  IMAD.U32 R13, R10, 0x10000, RZ ;  /* 0x000100000a0d7824 */ /* 0x02afe200078e00ff */
[----:B------:R-:W-:Y:S01]  /*87d0*/  ISETP.GT.AND P5, PT, R0, 0xc0, P3 ;  /* 0x000000c00000780c */ /* 0x000fe20001fa4270 */
[----:B------:R-:W-:Y:S02]  /*87e0*/  BSSY B0, `(.L_x_232) ;  /* 0x000000b000007945 */ /* 0x000fe40003800000 */
[----:B------:R-:W-:-:S04]  /*87f0*/  FMUL R12, R13, R14 ;  /* 0x0000000e0d0c7220 */ /* 0x000fc80000400000 */
[----:B------:R-:W-:Y:S01]  /*8800*/  FFMA R47, R47, R11, R12 ;  /* 0x0000000b2f2f7223 */ /* 0x000fe2000000000c */
[----:B------:R-:W-:-:S04]  /*8810*/  IADD3 R12, P6, R6, R103, RZ ;  /* 0x00000067060c7210 */ /* 0x000fc80007fde0ff */
[----:B------:R-:W-:Y:S01]  /*8820*/  F2FP.BF16.F32.PACK_AB R47, RZ, R47 ;  /* 0x0000002fff2f723e */ /* 0x000fe200000010ff */
[----:B------:R-:W-:-:S05]  /*8830*/  IMAD.X R13, R7, 0x1, R21, P6 ;  /* 0x00000001070d7824 */ /* 0x000fca00030e0615 */
[----:B------:R1:W-:Y:S01]  /*8840*/  @P4 STG.E.U16 desc[UR12][R12.64], R47 ;  /* 0x0000002f0c004986 */ /* 0x0003e2000c10150c */
[----:B------:R-:W-:Y:S05]  /*8850*/  @!P5 BRA `(.L_x_233) ;  /* 0x00000000000cd947 */ /* 0x000fea0003800000 */
[----:B-1----:R-:W-:-:S04]  /*8860*/  IADD3 R12, P4, R4, UR8, RZ ;  /* 0x00000008040c7c10 */ /* 0x002fc8000ff9e0ff */
[----:B------:R-:W-:-:S05]  /*8870*/  IADD3.X R13, R5, UR4, RZ, P4, !PT ;  /* 0x00000004050d7c10 */ /* 0x000fca000a7fe4ff */
[----:B------:R3:W5:Y:S04]  /*8880*/  LDG.E.LTC128B.U16 R10, desc[UR12][R12.64] ;  /* 0x0000000c0c0a7981 */ /* 0x000768000c1e1520 */
.L_x_233:
[----:B------:R-:W-:Y:S05]  /*8890*/  BSYNC B0 ;  /* 0x0000000000007941 */ /* 0x000fea0003800000 */
.L_x_232:
        /* <DEDUP_REMOVED lines=13> */
.L_x_235:
[----:B------:R-:W-:Y:S05]  /*8970*/  BSYNC B0 ;  /* 0x0000000000007941 */ /* 0x000fea0003800000 */
.L_x_234:
        /* <DEDUP_REMOVED lines=13> */
.L_x_237:
[----:B------:R-:W-:Y:S05]  /*8a50*/  BSYNC B0 ;  /* 0x0000000000007941 */ /* 0x000fea0003800000 */
.L_x_236:
        /* <DEDUP_REMOVED lines=13> */
.L_x_239:
[----:B------:R-:W-:Y:S05]  /*8b30*/  BSYNC B0 ;  /* 0x0000000000007941 */ /* 0x000fea0003800000 */
.L_x_238:
        /* <DEDUP_REMOVED lines=13> */
.L_x_241:
[----:B------:R-:W-:Y:S05]  /*8c10*/  BSYNC B0 ;  /* 0x0000000000007941 */ /* 0x000fea0003800000 */
.L_x_240:
[----:B-1-3-5:R-:W-:Y:S01]  /*8c20*/  IMAD.U32 R13, R10, 0x10000, RZ ;  /* 0x000100000a0d7824 */ /* 0x02afe200078e00ff */
[----:B------:R-:W-:Y:S01]  /*8c30*/  IADD3 R12, P4, R2, R109, RZ ;  /* 0x0000006d020c7210 */ /* 0x000fe20007f9e0ff */
[----:B------:R-:W-:Y:S01]  /*8c40*/  BSSY B0, `(.L_x_242) ;  /* 0x000000b000007945 */ /* 0x000fe20003800000 */
[----:B------:R-:W-:Y:S01]  /*8c50*/  ISETP.GT.AND P2, PT, R0, 0xc0, P0 ;  /* 0x000000c00000780c */ /* 0x000fe20000744270 */
[----:B------:R-:W-:-:S04]  /*8c60*/  FMUL R13, R13, R14 ;  /* 0x0000000e0d0d7220 */ /* 0x000fc80000400000 */
[----:B------:R-:W-:-:S05]  /*8c70*/  FFMA R13, R52, R11, R13 ;  /* 0x0000000b340d7223 */ /* 0x000fca000000000d */
[----:B------:R-:W-:Y:S01]  /*8c80*/  F2FP.BF16.F32.PACK_AB R15, RZ, R13 ;  /* 0x0000000dff0f723e */ /* 0x000fe200000010ff */
[----:B------:R-:W-:Y:S01]  /*8c90*/  IMAD.X R13, R3, 0x1, R21, P4 ;  /* 0x00000001030d7824 */ /* 0x000fe200020e0615 */
[----:B--2---:R-:W-:-:S04]  /*8ca0*/  IADD3 R4, P4, R4, UR5, RZ ;  /* 0x0000000504047c10 */ /* 0x004fc8000ff9e0ff */
[----:B------:R1:W-:Y:S01]  /*8cb0*/  @P3 STG.E.U16 desc[UR12][R12.64], R15 ;  /* 0x0000000f0c003986 */ /* 0x0003e2000c10150c */
[----:B------:R-:W-:Y:S01]  /*8cc0*/  IADD3.X R5, R5, UR4, RZ, P4, !PT ;  /* 0x0000000405057c10 */ /* 0x000fe2000a7fe4ff */
[----:B------:R-:W-:Y:S07]  /*8cd0*/  @!P2 BRA `(.L_x_243) ;  /* 0x000000000004a947 */ /* 0x000fee0003800000 */
[----:B------:R2:W5:Y:S02]  /*8ce0*/  LDG.E.LTC128B.U16 R10, desc[UR12][R4.64] ;  /* 0x0000000c040a7981 */ /* 0x000564000c1e1520 */
.L_x_243:
[----:B------:R-:W-:Y:S05]  /*8cf0*/  BSYNC B0 ;  /* 0x0000000000007941 */ /* 0x000fea0003800000 */
.L_x_242:
[----:B--2--5:R-:W-:Y:S01]  /*8d00*/  IMAD.U32 R5, R10, 0x10000, RZ ;  /* 0x000100000a057824 */ /* 0x024fe200078e00ff */
[----:B------:R-:W-:Y:S01]  /*8d10*/  IADD3 R2, P3, R2, R111, RZ ;  /* 0x0000006f02027210 */ /* 0x000fe20007f7e0ff */
[----:B------:R-:W-:Y:S01]  /*8d20*/  BSSY B0, `(.L_x_244) ;  /* 0x000000b000007945 */ /* 0x000fe20003800000 */
[----:B------:R-:W-:Y:S01]  /*8d30*/  ISETP.GT.AND P1, PT, R0, 0xc8, P1 ;  /* 0x000000c80000780c */ /* 0x000fe20000f24270 */
[----:B------:R-:W-:Y:S02]  /*8d40*/  FMUL R4, R5, R14 ;  /* 0x0000000e05047220 */ /* 0x000fe40000400000 */
[----:B------:R-:W-:Y:S02]  /*8d50*/  IMAD.X R3, R3, 0x1, R21, P3 ;  /* 0x0000000103037824 */ /* 0x000fe400018e0615 */
[----:B------:R-:W-:-:S05]  /*8d60*/  FFMA R4, R53, R11, R4 ;  /* 0x0000000b35047223 */ /* 0x000fca0000000004 */
[----:B------:R-:W-:-:S05]  /*8d70*/  F2FP.BF16.F32.PACK_AB R4, RZ, R4 ;  /* 0x00000004ff04723e */ /* 0x000fca00000010ff */
[----:B------:R2:W-:Y:S01]  /*8d80*/  @P2 STG.E.U16 desc[UR12][R2.64], R4 ;  /* 0x0000000402002986 */ /* 0x0005e2000c10150c */
[----:B------:R-:W-:Y:S05]  /*8d90*/  @!P1 BRA `(.L_x_245) ;  /* 0x00000000000c9947 */ /* 0x000fea0003800000 */
[----:B--2---:R-:W-:-:S04]  /*8da0*/  IADD3 R2, P2, R8, UR6, RZ ;  /* 0x0000000608027c10 */ /* 0x004fc8000ff5e0ff */
[----:B------:R-:W-:-:S05]  /*8db0*/  IADD3.X R3, R9, UR4, RZ, P2, !PT ;  /* 0x0000000409037c10 */ /* 0x000fca00097fe4ff */
[----:B------:R3:W5:Y:S04]  /*8dc0*/  LDG.E.LTC128B.U16 R10, desc[UR12][R2.64] ;  /* 0x0000000c020a7981 */ /* 0x000768000c1e1520 */
.L_x_245:
[----:B------:R-:W-:Y:S05]  /*8dd0*/  BSYNC B0 ;  /* 0x0000000000007941 */ /* 0x000fea0003800000 */
.L_x_244:
[----:B--23-5:R-:W-:Y:S01]  /*8de0*/  IMAD.U32 R3, R10, 0x10000, RZ ;  /* 0x000100000a037824 */ /* 0x02cfe200078e00ff */
[----:B------:R-:W-:Y:S01]  /*8df0*/  IADD3 R2, P2, R6, R109, RZ ;  /* 0x0000006d06027210 */ /* 0x000fe20007f5e0ff */
[----:B------:R-:W-:Y:S01]  /*8e00*/  BSSY B0, `(.L_x_246) ;  /* 0x000000c000007945 */ /* 0x000fe20003800000 */
[----:B------:R-:W-:Y:S01]  /*8e10*/  ISETP.GT.AND P0, PT, R0, 0xc8, P0 ;  /* 0x000000c80000780c */ /* 0x000fe20000704270 */
[----:B------:R-:W-:-:S04]  /*8e20*/  FMUL R3, R3, R14 ;  /* 0x0000000e03037220 */ /* 0x000fc80000400000 */
[----:B------:R-:W-:-:S05]  /*8e30*/  FFMA R3, R54, R11, R3 ;  /* 0x0000000b36037223 */ /* 0x000fca0000000003 */
[----:B------:R-:W-:Y:S01]  /*8e40*/  F2FP.BF16.F32.PACK_AB R5, RZ, R3 ;  /* 0x00000003ff05723e */ /* 0x000fe200000010ff */
[----:B------:R-:W-:Y:S01]  /*8e50*/  IMAD.X R3, R7, 0x1, R21, P2 ;  /* 0x0000000107037824 */ /* 0x000fe200010e0615 */
[----:B------:R-:W-:Y:S02]  /*8e60*/  IADD3 R4, P2, R8, UR5, RZ ;  /* 0x0000000508047c10 */ /* 0x000fe4000ff5e0ff */
[----:B------:R-:W-:Y:S02]  /*8e70*/  PRMT R0, R5, 0x7610, R0 ;  /* 0x0000761005007816 */ /* 0x000fe40000000000 */
[----:B------:R-:W-:-:S03]  /*8e80*/  IADD3.X R5, R9, UR4, RZ, P2, !PT ;  /* 0x0000000409057c10 */ /* 0x000fc600097fe4ff */
[----:B------:R2:W-:Y:S01]  /*8e90*/  @P1 STG.E.U16 desc[UR12][R2.64], R0 ;  /* 0x0000000002001986 */ /* 0x0005e2000c10150c */
[----:B------:R-:W-:Y:S05]  /*8ea0*/  @!P0 BRA `(.L_x_247) ;  /* 0x0000000000048947 */ /* 0x000fea0003800000 */
[----:B------:R3:W5:Y:S02]  /*8eb0*/  LDG.E.LTC128B.U16 R10, desc[UR12][R4.64] ;  /* 0x0000000c040a7981 */ /* 0x000764000c1e1520 */
.L_x_247:
[----:B------:R-:W-:Y:S05]  /*8ec0*/  BSYNC B0 ;  /* 0x0000000000007941 */ /* 0x000fea0003800000 */
.L_x_246:
[----:B--2--5:R-:W-:Y:S01]  /*8ed0*/  IMAD.U32 R3, R10, 0x10000, RZ ;  /* 0x000100000a037824 */ /* 0x024fe200078e00ff */
[----:B------:R-:W-:-:S03]  /*8ee0*/  IADD3 R2, P1, R6, R111, RZ ;  /* 0x0000006f06027210 */ /* 0x000fc60007f3e0ff */
[----:B------:R-:W-:-:S04]  /*8ef0*/  FMUL R14, R3, R14 ;  /* 0x0000000e030e7220 */ /* 0x000fc80000400000 */
[----:B------:R-:W-:Y:S01]  /*8f00*/  FFMA R14, R55, R11, R14 ;  /* 0x0000000b370e7223 */ /* 0x000fe2000000000e */
[----:B------:R-:W-:Y:S06]  /*8f10*/  @!P0 EXIT ;  /* 0x000000000000894d */ /* 0x000fec0003800000 */
[----:B------:R-:W-:Y:S01]  /*8f20*/  F2FP.BF16.F32.PACK_AB R14, RZ, R14 ;  /* 0x0000000eff0e723e */ /* 0x000fe200000010ff */
[----:B------:R-:W-:-:S05]  /*8f30*/  IMAD.X R3, R7, 0x1, R21, P1 ;  /* 0x0000000107037824 */ /* 0x000fca00008e0615 */
[----:B------:R-:W-:Y:S01]  /*8f40*/  STG.E.U16 desc[UR12][R2.64], R14 ;  /* 0x0000000e02007986 */ /* 0x000fe2000c10150c */
[----:B------:R-:W-:Y:S05]  /*8f50*/  EXIT ;  /* 0x000000000000794d */ /* 0x000fea0003800000 */
.L_x_27:
[----:B------:R-:W-:Y:S01]  /*8f60*/  ULDC.64 UR4, c[0x0][0x5c8] ;  /* 0x0001720000047ab9 */ /* 0x000fe20000000a00 */
[-C--:B------:R-:W-:Y:S01]  /*8f70*/  FMUL R120, R120, R11.reuse ;  /* 0x0000000b78787220 */ /* 0x080fe20000400000 */
[----:B------:R-:W-:Y:S01]  /*8f80*/  LEA R2, P1, R18, UR4, 0x1 ;  /* 0x0000000412027c11 */ /* 0x000fe2000f8208ff */
[-C--:B------:R-:W-:Y:S01]  /*8f90*/  FMUL R121, R121, R11.reuse ;  /* 0x0000000b79797220 */ /* 0x080fe20000400000 */
[----:B------:R-:W-:Y:S01]  /*8fa0*/  ISETP.GT.AND P4, PT, R10, 0x1, PT ;  /* 0x000000010a00780c */ /* 0x000fe20003f84270 */
[-C--:B------:R-:W-:Y:S01]  /*8fb0*/  FMUL R122, R122, R11.reuse ;  /* 0x0000000b7a7a7220 */ /* 0x080fe20000400000 */
[----:B------:R-:W-:Y:S01]  /*8fc0*/  F2FP.BF16.F32.PACK_AB R120, RZ, R120 ;  /* 0x00000078ff78723e */ /* 0x000fe200000010ff */
[-C--:B------:R-:W-:Y:S01]  /*8fd0*/  FMUL R123, R123, R11.reuse ;  /* 0x0000000b7b7b7220 */ /* 0x080fe20000400000 */
[----:B------:R-:W-:Y:S01]  /*8fe0*/  LEA.HI.X R3, R18, UR5, R21, 0x1, P1 ;  /* 0x0000000512037c11 */ /* 0x000fe200088f0c15 */
[-C--:B------:R-:W-:Y:S01]  /*8ff0*/  FMUL R124, R124, R11.reuse ;  /* 0x0000000b7c7c7220 */ /* 0x080fe20000400000 */
[----:B------:R-:W-:Y:S01]  /*9000*/  ISETP.GT.AND P2, PT, R10, RZ, PT ;  /* 0x000000ff0a00720c */ /* 0x000fe20003f44270 */
[-C--:B------:R-:W-:Y:S01]  /*9010*/  FMUL R125, R125, R11.reuse ;  /* 0x0000000b7d7d7220 */ /* 0x080fe20000400000 */
[C---:B------:R-:W-:Y:S01]  /*9020*/  ISETP.GT.AND P1, PT, R0.reuse, RZ, P4 ;  /* 0x000000ff0000720c */ /* 0x040fe20002724270 */
[----:B------:R-:W-:Y:S01]  /*9030*/  @P0 STG.E.U16 desc[UR12][R2.64], R120 ;  /* 0x0000007802000986 */ /* 0x000fe2000c10150c */
[----:B------:R-:W-:Y:S01]  /*9040*/  ISETP.GT.AND P2, PT, R0, 0x8, P2 ;  /* 0x000000080000780c */ /* 0x000fe20001744270 */
[-C--:B------:R-:W-:Y:S01]  /*9050*/  FMUL R126, R126, R11.reuse ;  /* 0x0000000b7e7e7220 */ /* 0x080fe20000400000 */
[----:B------:R-:W-:Y:S01]  /*9060*/  ISETP.GT.AND P0, PT, R0, 0x8, P4 ;  /* 0x000000080000780c */ /* 0x000fe20002704270 */
[-C--:B------:R-:W-:Y:S01]  /*9070*/  FMUL R127, R127, R11.reuse ;  /* 0x0000000b7f7f7220 */ /* 0x080fe20000400000 */
[----:B------:R-:W-:Y:S01]  /*9080*/  SHF.L.U64.HI R15, R16, 0x1, R15 ;  /* 0x00000001100f7819 */ /* 0x000fe2000001020f */
[-C--:B------:R-:W-:Y:S01]  /*9090*/  FMUL R128, R128, R11.reuse ;  /* 0x0000000b80807220 */ /* 0x080fe20000400000 */
[----:B------:R-:W-:Y:S01]  /*90a0*/  LEA R4, P3, R16, R2, 0x1 ;  /* 0x0000000210047211 */ /* 0x000fe200078608ff */
[----:B------:R-:W-:Y:S01]  /*90b0*/  FMUL R129, R129, R11 ;  /* 0x0000000b81817220 */ /* 0x000fe20000400000 */
[----:B------:R-:W-:Y:S01]  /*90c0*/  F2FP.BF16.F32.PACK_AB R121, RZ, R121 ;  /* 0x00000079ff79723e */ /* 0x000fe200000010ff */
[----:B------:R-:W-:Y:S01]  /*90d0*/  FMUL R130, R130, R11 ;  /* 0x0000000b82827220 */ /* 0x000fe20000400000 */
[----:B------:R-:W-:Y:S01]  /*90e0*/  F2FP.BF16.F32.PACK_AB R122, RZ, R122 ;  /* 0x0000007aff7a723e */ /* 0x000fe200000010ff */
[----:B------:R-:W-:Y:S01]  /*90f0*/  IMAD.X R5, R15, 0x1, R3, P3 ;  /* 0x000000010f057824 */ /* 0x000fe200018e0603 */
[----:B------:R-:W-:Y:S01]  /*9100*/  F2FP.BF16.F32.PACK_AB R123, RZ, R123 ;  /* 0x0000007bff7b723e */ /* 0x000fe200000010ff */
[----:B------:R-:W-:Y:S01]  /*9110*/  @P1 STG.E.U16 desc[UR12][R2.64+0x2], R121 ;  /* 0x0000027902001986 */ /* 0x000fe2000c10150c */
[C---:B------:R-:W-:Y:S01]  /*9120*/  ISETP.GT.AND P5, PT, R10.reuse, 0x8, PT ;  /* 0x000000080a00780c */ /* 0x040fe20003fa4270 */
[-C--:B------:R-:W-:Y:S01]  /*9130*/  FMUL R131, R131, R11.reuse ;  /* 0x0000000b83837220 */ /* 0x080fe20000400000 */
[----:B------:R-:W-:Y:S01]  /*9140*/  ISETP.GT.AND P4, PT, R10, 0x9, PT ;  /* 0x000000090a00780c */ /* 0x000fe20003f84270 */
[----:B------:R-:W-:Y:S01]  /*9150*/  @P2 STG.E.U16 desc[UR12][R4.64], R122 ;  /* 0x0000007a04002986 */ /* 0x000fe2000c10150c */
[----:B------:R-:W-:Y:S01]  /*9160*/  ISETP.GT.AND P1, PT, R0, RZ, P5 ;  /* 0x000000ff0000720c */ /* 0x000fe20002f24270 */
[----:B------:R-:W-:Y:S01]  /*9170*/  IMAD.SHL.U32 R9, R12, 0x80, RZ ;  /* 0x000000800c097824 */ /* 0x000fe200078e00ff */
[C---:B------:R-:W-:Y:S01]  /*9180*/  ISETP.GT.AND P2, PT, R0.reuse, RZ, P4 ;  /* 0x000000ff0000720c */ /* 0x040fe20002744270 */
[----:B------:R-:W-:Y:S01]  /*9190*/  @P0 STG.E.U16 desc[UR12][R4.64+0x2], R123 ;  /* 0x0000027b04000986 */ /* 0x000fe2000c10150c */
[----:B------:R-:W-:Y:S01]  /*91a0*/  ISETP.GT.AND P0, PT, R0, 0x8, P5 ;  /* 0x000000080000780c */ /* 0x000fe20002f04270 */
[-C--:B------:R-:W-:Y:S01]  /*91b0*/  FMUL R132, R132, R11.reuse ;  /* 0x0000000b84847220 */ /* 0x080fe20000400000 */
[----:B------:R-:W-:Y:S01]  /*91c0*/  F2FP.BF16.F32.PACK_AB R124, RZ, R124 ;  /* 0x0000007cff7c723e */ /* 0x000fe200000010ff */
[----:B------:R-:W-:Y:S01]  /*91d0*/  FMUL R133, R133, R11 ;  /* 0x0000000b85857220 */ /* 0x000fe20000400000 */
[----:B------:R-:W-:Y:S01]  /*91e0*/  F2FP.BF16.F32.PACK_AB R125, RZ, R125 ;  /* 0x0000007dff7d723e */ /* 0x000fe200000010ff */
[-C--:B------:R-:W-:Y:S01]  /*91f0*/  FMUL R134, R134, R11.reuse ;  /* 0x0000000b86867220 */ /* 0x080fe20000400000 */
[----:B------:R-:W-:Y:S01]  /*9200*/  F2FP.BF16.F32.PACK_AB R126, RZ, R126 ;  /* 0x0000007eff7e723e */ /* 0x000fe200000010ff */
[-C--:B------:R-:W-:Y:S01]  /*9210*/  FMUL R135, R135, R11.reuse ;  /* 0x0000000b87877220 */ /* 0x080fe20000400000 */
[----:B------:R-:W-:Y:S01]  /*9220*/  ISETP.GT.AND P3, PT, R10, 0x10, PT ;  /* 0x000000100a00780c */ /* 0x000fe20003f64270 */
[----:B------:R-:W-:Y:S01]  /*9230*/  @P1 STG.E.U16 desc[UR12][R2.64+0x10], R124 ;  /* 0x0000107c02001986 */ /* 0x000fe2000c10150c */
[----:B------:R-:W-:Y:S01]  /*9240*/  ISETP.GT.AND P1, PT, R0, 0x8, P4 ;  /* 0x000000080000780c */ /* 0x000fe20002724270 */
[----:B------:R-:W-:Y:S01]  /*9250*/  FMUL R136, R136, R11 ;  /* 0x0000000b88887220 */ /* 0x000fe20000400000 */
[----:B------:R-:W-:Y:S01]  /*9260*/  F2FP.BF16.F32.PACK_AB R127, RZ, R127 ;  /* 0x0000007fff7f723e */ /* 0x000fe200000010ff */
[----:B------:R-:W-:Y:S01]  /*9270*/  @P2 STG.E.U16 desc[UR12][R2.64+0x12], R125 ;  /* 0x0000127d02002986 */ /* 0x000fe2000c10150c */
[----:B------:R-:W-:Y:S01]  /*9280*/  F2FP.BF16.F32.PACK_AB R128, RZ, R128 ;  /* 0x00000080ff80723e */ /* 0x000fe200000010ff */
[-C--:B------:R-:W-:Y:S01]  /*9290*/  FMUL R137, R137, R11.reuse ;  /* 0x0000000b89897220 */ /* 0x080fe20000400000 */
[----:B------:R-:W-:Y:S01]  /*92a0*/  ISETP.GT.AND P2, PT, R10, 0x11, PT ;  /* 0x000000110a00780c */ /* 0x000fe20003f44270 */
[----:B------:R-:W-:Y:S01]  /*92b0*/  @P0 STG.E.U16 desc[UR12][R4.64+0x10], R126 ;  /* 0x0000107e04000986 */ /* 0x000fe2000c10150c */
[----:B------:R-:W-:Y:S01]  /*92c0*/  ISETP.GT.AND P0, PT, R0, RZ, P3 ;  /* 0x000000ff0000720c */ /* 0x000fe20001f04270 */
[----:B------:R-:W-:Y:S01]  /*92d0*/  FMUL R138, R138, R11 ;  /* 0x0000000b8a8a7220 */ /* 0x000fe20000400000 */
[----:B------:R-:W-:Y:S01]  /*92e0*/  F2FP.BF16.F32.PACK_AB R129, RZ, R129 ;  /* 0x00000081ff81723e */ /* 0x000fe200000010ff */
[----:B------:R-:W-:Y:S01]  /*92f0*/  FMUL R139, R139, R11 ;  /* 0x0000000b8b8b7220 */ /* 0x000fe20000400000 */
[----:B------:R-:W-:Y:S01]  /*9300*/  F2FP.BF16.F32.PACK_AB R130, RZ, R130 ;  /* 0x00000082ff82723e */ /* 0x000fe200000010ff */
[----:B------:R-:W-:Y:S01]  /*9310*/  @P1 STG.E.U16 desc[UR12][R4.64+0x12], R127 ;  /* 0x0000127f04001986 */ /* 0x000fe2000c10150c */
[----:B------:R-:W-:Y:S01]  /*9320*/  F2FP.BF16.F32.PACK_AB R131, RZ, R131 ;  /* 0x00000083ff83723e */ /* 0x000fe200000010ff */
[-C--:B------:R-:W-:Y:S01]  /*9330*/  FMUL R140, R140, R11.reuse ;  /* 0x0000000b8c8c7220 */ /* 0x080fe20000400000 */
[----:B------:R-:W-:Y:S01]  /*9340*/  SHF.L.U64.HI R13, R12, 0x7, R13 ;  /* 0x000000070c0d7819 */ /* 0x000fe2000001020d */
[-C--:B------:R-:W-:Y:S01]  /*9350*/  FMUL R141, R141, R11.reuse ;  /* 0x0000000b8d8d7220 */ /* 0x080fe20000400000 */
[----:B------:R-:W-:Y:S01]  /*9360*/  LOP3.LUT R15, R9, 0x2, RZ, 0xfc, !PT ;  /* 0x00000002090f7812 */ /* 0x000fe200078efcff */
[-C--:B------:R-:W-:Y:S01]  /*9370*/  FMUL R142, R142, R11.reuse ;  /* 0x0000000b8e8e7220 */ /* 0x080fe20000400000 */
[----:B------:R-:W-:Y:S01]  /*9380*/  F2FP.BF16.F32.PACK_AB R132, RZ, R132 ;  /* 0x00000084ff84723e */ /* 0x000fe200000010ff */
[----:B------:R0:W-:Y:S01]  /*9390*/  @P0 STG.E.U16 desc[UR12][R2.64+0x20], R128 ;  /* 0x0000208002000986 */ /* 0x0001e2000c10150c */
[----:B------:R-:W-:Y:S01]  /*93a0*/  ISETP.GT.AND P0, PT, R0, RZ, P2 ;  /* 0x000000ff0000720c */ /* 0x000fe20001704270 */
[-C--:B------:R-:W-:Y:S01]  /*93b0*/  FMUL R143, R143, R11.reuse ;  /* 0x0000000b8f8f7220 */ /* 0x080fe20000400000 */
[----:B------:R-:W-:Y:S01]  /*93c0*/  ISETP.GT.AND P1, PT, R10, 0x19, PT ;  /* 0x000000190a00780c */ /* 0x000fe20003f24270 */
[----:B------:R-:W-:Y:S01]  /*93d0*/  FMUL R144, R144, R11 ;  /* 0x0000000b90907220 */ /* 0x000fe20000400000 */
[----:B------:R-:W-:Y:S01]  /*93e0*/  F2FP.BF16.F32.PACK_AB R133, RZ, R133 ;  /* 0x00000085ff85723e */ /* 0x000fe200000010ff */
[-C--:B------:R-:W-:Y:S01]  /*93f0*/  FMUL R145, R145, R11.reuse ;  /* 0x0000000b91917220 */ /* 0x080fe20000400000 */
[----:B------:R-:W-:Y:S01]  /*9400*/  F2FP.BF16.F32.PACK_AB R134, RZ, R134 ;  /* 0x00000086ff86723e */ /* 0x000fe200000010ff */
[----:B------:R-:W-:Y:S01]  /*9410*/  FMUL R146, R146, R11 ;  /* 0x0000000b92927220 */ /* 0x000fe20000400000 */
[----:B------:R-:W-:Y:S01]  /*9420*/  F2FP.BF16.F32.PACK_AB R135, RZ, R135 ;  /* 0x00000087ff87723e */ /* 0x000fe200000010ff */
[-C--:B------:R-:W-:Y:S01]  /*9430*/  FMUL R147, R147, R11.reuse ;  /* 0x0000000b93937220 */ /* 0x080fe20000400000 */
[----:B------:R-:W-:Y:S01]  /*9440*/  F2FP.BF16.F32.PACK_AB R136, RZ, R136 ;  /* 0x00000088ff88723e */ /* 0x000fe200000010ff */
[----:B------:R-:W-:Y:S01]  /*9450*/  FMUL R148, R148, R11 ;  /* 0x0000000b94947220 */ /* 0x000fe20000400000 */
[----:B------:R-:W-:Y:S01]  /*9460*/  F2FP.BF16.F32.PACK_AB R137, RZ, R137 ;  /* 0x00000089ff89723e */ /* 0x000fe200000010ff */
[----:B------:R1:W-:Y:S01]  /*9470*/  @P0 STG.E.U16 desc[UR12][R2.64+0x22], R129 ;  /* 0x0000228102000986 */ /* 0x0003e2000c10150c */
[----:B------:R-:W-:Y:S01]  /*9480*/  ISETP.GT.AND P0, PT, R0, 0x8, P3 ;  /* 0x000000080000780c */ /* 0x000fe20001f04270 */
[-C--:B------:R-:W-:Y:S01]  /*9490*/  FMUL R149, R149, R11.reuse ;  /* 0x0000000b95957220 */ /* 0x080fe20000400000 */
[----:B------:R-:W-:Y:S01]  /*94a0*/  F2FP.BF16.F32.PACK_AB R138, RZ, R138 ;  /* 0x0000008aff8a723e */ /* 0x000fe200000010ff */
[----:B------:R-:W-:Y:S01]  /*94b0*/  FMUL R150, R150, R11 ;  /* 0x0000000b96967220 */ /* 0x000fe20000400000 */
[----:B------:R-:W-:Y:S01]  /*94c0*/  F2FP.BF16.F32.PACK_AB R139, RZ, R139 ;  /* 0x0000008bff8b723e */ /* 0x000fe200000010ff */
[-C--:B------:R-:W-:Y:S01]  /*94d0*/  FMUL R151, R151, R11.reuse ;  /* 0x0000000b97977220 */ /* 0x080fe20000400000 */
[----:B------:R-:W-:Y:S01]  /*94e0*/  ISETP.GT.AND P5, PT, R10, 0x28, PT ;  /* 0x000000280a00780c */ /* 0x000fe20003fa4270 */
[-C--:B------:R-:W-:Y:S01]  /*94f0*/  FMUL R88, R88, R11.reuse ;  /* 0x0000000b58587220 */ /* 0x080fe20000400000 */
[----:B------:R-:W-:Y:S01]  /*9500*/  F2FP.BF16.F32.PACK_AB R140, RZ, R140 ;  /* 0x0000008cff8c723e */ /* 0x000fe200000010ff */
[-C--:B------:R-:W-:Y:S01]  /*9510*/  FMUL R89, R89, R11.reuse ;  /* 0x0000000b59597220 */ /* 0x080fe20000400000 */
[----:B------:R-:W-:Y:S01]  /*9520*/  ISETP.GT.AND P4, PT, R10, 0x29, PT ;  /* 0x000000290a00780c */ /* 0x000fe20003f84270 */
[----:B------:R-:W-:Y:S01]  /*9530*/  FMUL R90, R90, R11 ;  /* 0x0000000b5a5a7220 */ /* 0x000fe20000400000 */
[----:B------:R-:W-:Y:S01]  /*9540*/  F2FP.BF16.F32.PACK_AB R141, RZ, R141 ;  /* 0x0000008dff8d723e */ /* 0x000fe200000010ff */
[----:B------:R-:W-:Y:S01]  /*9550*/  @P0 STG.E.U16 desc[UR12][R4.64+0x20], R130 ;  /* 0x0000208204000986 */ /* 0x000fe2000c10150c */
[----:B------:R-:W-:Y:S01]  /*9560*/  ISETP.GT.AND P0, PT, R0, 0x8, P2 ;  /* 0x000000080000780c */ /* 0x000fe20001704270 */
[-C--:B------:R-:W-:Y:S01]  /*9570*/  FMUL R91, R91, R11.reuse ;  /* 0x0000000b5b5b7220 */ /* 0x080fe20000400000 */
[----:B------:R-:W-:Y:S01]  /*9580*/  ISETP.GT.AND P2, PT, R10, 0x18, PT ;  /* 0x000000180a00780c */ /* 0x000fe20003f44270 */
        /* <DEDUP_REMOVED lines=8> */
[----:B------:R-:W-:Y:S01]  /*9610*/  FMUL R96, R96, R11 ;  /* 0x0000000b60607220 */ /* 0x000fe20000400000 */
[----:B------:R-:W-:Y:S01]  /*9620*/  F2FP.BF16.F32.PACK_AB R145, RZ, R145 ;  /* 0x00000091ff91723e */ /* 0x000fe200000010ff */
[----:B------:R-:W-:Y:S01]  /*9630*/  @P0 STG.E.U16 desc[UR12][R4.64+0x22], R131 ;  /* 0x0000228304000986 */ /* 0x000fe2000c10150c */
[----:B------:R-:W-:Y:S01]  /*9640*/  IADD3 R6, P0, R9, R2, RZ ;  /* 0x0000000209067210 */ /* 0x000fe20007f1e0ff */
[-C--:B------:R-:W-:Y:S01]  /*9650*/  FMUL R97, R97, R11.reuse ;  /* 0x0000000b61617220 */ /* 0x080fe20000400000 */
[----:B------:R-:W-:Y:S01]  /*9660*/  F2FP.BF16.F32.PACK_AB R146, RZ, R146 ;  /* 0x00000092ff92723e */ /* 0x000fe200000010ff */
[----:B------:R-:W-:Y:S01]  /*9670*/  FMUL R98, R98, R11 ;  /* 0x0000000b62627220 */ /* 0x000fe20000400000 */
[----:B------:R-:W-:Y:S01]  /*9680*/  F2FP.BF16.F32.PACK_AB R147, RZ, R147 ;  /* 0x00000093ff93723e */ /* 0x000fe200000010ff */
[--C-:B------:R-:W-:Y:S01]  /*9690*/  IMAD.X R7, R13, 0x1, R3.reuse, P0 ;  /* 0x000000010d077824 */ /* 0x100fe200000e0603 */
[----:B------:R-:W-:Y:S01]  /*96a0*/  IADD3 R18, P0, R15, R2, RZ ;  /* 0x000000020f127210 */ /* 0x000fe20007f1e0ff */
[-C--:B------:R-:W-:Y:S01]  /*96b0*/  FMUL R99, R99, R11.reuse ;  /* 0x0000000b63637220 */ /* 0x080fe20000400000 */
[----:B------:R-:W-:Y:S01]  /*96c0*/  F2FP.BF16.F32.PACK_AB R148, RZ, R148 ;  /* 0x00000094ff94723e */ /* 0x000fe200000010ff */
[----:B------:R-:W-:Y:S01]  /*96d0*/  FMUL R100, R100, R11 ;  /* 0x0000000b64647220 */ /* 0x000fe20000400000 */
[----:B------:R-:W-:Y:S01]  /*96e0*/  F2FP.BF16.F32.PACK_AB R149, RZ, R149 ;  /* 0x00000095ff95723e */ /* 0x000fe200000010ff */
[----:B------:R-:W-:Y:S01]  /*96f0*/  IMAD.X R19, R13, 0x1, R3, P0 ;  /* 0x000000010d137824 */ /* 0x000fe200000e0603 */
[----:B------:R-:W-:Y:S01]  /*9700*/  ISETP.GT.AND P0, PT, R0, RZ, P2 ;  /* 0x000000ff0000720c */ /* 0x000fe20001704270 */
[-C--:B------:R-:W-:Y:S01]  /*9710*/  FMUL R101, R101, R11.reuse ;  /* 0x0000000b65657220 */ /* 0x080fe20000400000 */
[----:B------:R-:W-:Y:S01]  /*9720*/  F2FP.BF16.F32.PACK_AB R150, RZ, R150 ;  /* 0x00000096ff96723e */ /* 0x000fe200000010ff */
[----:B------:R-:W-:Y:S01]  /*9730*/  FMUL R102, R102, R11 ;  /* 0x0000000b66667220 */ /* 0x000fe20000400000 */
[----:B------:R-:W-:Y:S01]  /*9740*/  F2FP.BF16.F32.PACK_AB R151, RZ, R151 ;  /* 0x00000097ff97723e */ /* 0x000fe200000010ff */
[-C--:B------:R-:W-:Y:S01]  /*9750*/  FMUL R103, R103, R11.reuse ;  /* 0x0000000b67677220 */ /* 0x080fe20000400000 */
[----:B------:R-:W-:Y:S01]  /*9760*/  LOP3.LUT R21, R9, 0x10, RZ, 0xfc, !PT ;  /* 0x0000001009157812 */ /* 0x000fe200078efcff */
[-C--:B------:R-:W-:Y:S01]  /*9770*/  FMUL R104, R104, R11.reuse ;  /* 0x0000000b68687220 */ /* 0x080fe20000400000 */
[----:B------:R-:W-:Y:S01]  /*9780*/  F2FP.BF16.F32.PACK_AB R88, RZ, R88 ;  /* 0x00000058ff58723e */ /* 0x000fe200000010ff */
[-C--:B------:R-:W-:Y:S01]  /*9790*/  FMUL R105, R105, R11.reuse ;  /* 0x0000000b69697220 */ /* 0x080fe20000400000 */
[----:B------:R-:W-:Y:S01]  /*97a0*/  LOP3.LUT R23, R9, 0x12, RZ, 0xfc, !PT ;  /* 0x0000001209177812 */ /* 0x000fe200078efcff */
[----:B------:R-:W-:Y:S01]  /*97b0*/  FMUL R106, R106, R11 ;  /* 0x0000000b6a6a7220 */ /* 0x000fe20000400000 */
[----:B------:R-:W-:Y:S01]  /*97c0*/  F2FP.BF16.F32.PACK_AB R89, RZ, R89 ;  /* 0x00000059ff59723e */ /* 0x000fe200000010ff */
[----:B------:R-:W-:Y:S01]  /*97d0*/  @P0 STG.E.U16 desc[UR12][R2.64+0x30], R132 ;  /* 0x0000308402000986 */ /* 0x000fe2000c10150c */
[----:B------:R-:W-:Y:S01]  /*97e0*/  ISETP.GT.AND P0, PT, R0, RZ, P1 ;  /* 0x000000ff0000720c */ /* 0x000fe20000f04270 */
        /* <DEDUP_REMOVED lines=8> */
[-C--:B------:R-:W-:Y:S01]  /*9870*/  FMUL R111, R111, R11.reuse ;  /* 0x0000000b6f6f7220 */ /* 0x080fe20000400000 */
[----:B------:R-:W-:Y:S01]  /*9880*/  PRMT R8, R92, 0x7610, R8 ;  /* 0x000076105c087816 */ /* 0x000fe20000000008 */
[-C--:B------:R-:W-:Y:S01]  /*9890*/  FMUL R112, R112, R11.reuse ;  /* 0x0000000b70707220 */ /* 0x080fe20000400000 */
[----:B------:R-:W-:Y:S01]  /*98a0*/  F2FP.BF16.F32.PACK_AB R94, RZ, R94 ;  /* 0x0000005eff5e723e */ /* 0x000fe200000010ff */
[----:B------:R-:W-:Y:S01]  /*98b0*/  @P0 STG.E.U16 desc[UR12][R2.64+0x32], R133 ;  /* 0x0000328502000986 */ /* 0x000fe2000c10150c */
[----:B------:R-:W-:Y:S01]  /*98c0*/  ISETP.GT.AND P0, PT, R0, 0x8, P2 ;  /* 0x000000080000780c */ /* 0x000fe20001704270 */
        /* <DEDUP_REMOVED lines=26> */
[----:B------:R-:W-:Y:S01]  /*9a70*/  @P0 STG.E.U16 desc[UR12][R4.64+0x32], R135 ;  /* 0x0000328704000986 */ /* 0x000fe2000c10150c */
[----:B------:R-:W-:Y:S01]  /*9a80*/  ISETP.GT.AND P0, PT, R0, RZ, P2 ;  /* 0x000000ff0000720c */ /* 0x000fe20001704270 */
        /* <DEDUP_REMOVED lines=135> */
[----:B------:R-:W-:-:S02]  /*a300*/  F2FP.BF16.F32.PACK_AB R33, RZ, R33 ;  /* 0x00000021ff21723e */ /* 0x000fc400000010ff */
[----:B------:R-:W-:Y:S01]  /*a310*/  F2FP.BF16.F32.PACK_AB R34, RZ, R34 ;  /* 0x00000022ff22723e */ /* 0x000fe200000010ff */
[----:B------:R-:W-:Y:S01]  /*a320*/  @P0 STG.E.U16 desc[UR12][R2.64+0x62], R145 ;  /* 0x0000629102000986 */ /* 0x000fe2000c10150c */
[----:B------:R-:W-:Y:S02]  /*a330*/  ISETP.GT.AND P0, PT, R0, 0x8, P3 ;  /* 0x000000080000780c */ /* 0x000fe40001f04270 */
[----:B------:R-:W-:Y:S02]  /*a340*/  F2FP.BF16.F32.PACK_AB R35, RZ, R35 ;  /* 0x00000023ff23723e */ /* 0x000fe400000010ff */
[----:B------:R-:W-:Y:S02]  /*a350*/  F2FP.BF16.F32.PACK_AB R36, RZ, R36 ;  /* 0x00000024ff24723e */ /* 0x000fe400000010ff */
[----:B------:R-:W-:Y:S02]  /*a360*/  F2FP.BF16.F32.PACK_AB R37, RZ, R37 ;  /* 0x00000025ff25723e */ /* 0x000fe400000010ff */
[----:B------:R-:W-:-:S02]  /*a370*/  F2FP.BF16.F32.PACK_AB R38, RZ, R38 ;  /* 0x00000026ff26723e */ /* 0x000fc400000010ff */
[----:B------:R-:W-:Y:S02]  /*a380*/  F2FP.BF16.F32.PACK_AB R39, RZ, R39 ;  /* 0x00000027ff27723e */ /* 0x000fe400000010ff */
[----:B------:R-:W-:Y:S01]  /*a390*/  F2FP.BF16.F32.PACK_AB R40, RZ, R40 ;  /* 0x00000028ff28723e */ /* 0x000fe200000010ff */
[----:B------:R-:W-:Y:S01]  /*a3a0*/  @P0 STG.E.U16 desc[UR12][R4.64+0x60], R146 ;  /* 0x0000609204000986 */ /* 0x000fe2000c10150c */
[----:B------:R-:W-:Y:S02]  /*a3b0*/  ISETP.GT.AND P0, PT, R0, 0x8, P1 ;  /* 0x000000080000780c */ /* 0x000fe40000f04270 */
[----:B------:R-:W-:Y:S02]  /*a3c0*/  F2FP.BF16.F32.PACK_AB R41, RZ, R41 ;  /* 0x00000029ff29723e */ /* 0x000fe400000010ff */
[----:B------:R-:W-:Y:S02]  /*a3d0*/  F2FP.BF16.F32.PACK_AB R42, RZ, R42 ;  /* 0x0000002aff2a723e */ /* 0x000fe400000010ff */
[----:B------:R-:W-:-:S02]  /*a3e0*/  F2FP.BF16.F32.PACK_AB R43, RZ, R43 ;  /* 0x0000002bff2b723e */ /* 0x000fc400000010ff */
[----:B------:R-:W-:Y:S02]  /*a3f0*/  F2FP.BF16.F32.PACK_AB R44, RZ, R44 ;  /* 0x0000002cff2c723e */ /* 0x000fe400000010ff */
[----:B------:R-:W-:Y:S02]  /*a400*/  F2FP.BF16.F32.PACK_AB R45, RZ, R45 ;  /* 0x0000002dff2d723e */ /* 0x000fe400000010ff */
[----:B------:R-:W-:Y:S01]  /*a410*/  F2FP.BF16.F32.PACK_AB R46, RZ, R46 ;  /* 0x0000002eff2e723e */ /* 0x000fe200000010ff */
[----:B------:R-:W-:Y:S01]  /*a420*/  @P0 STG.E.U16 desc[UR12][R4.64+0x62], R147 ;  /* 0x0000629304000986 */ /* 0x000fe2000c10150c */
[----:B------:R-:W-:Y:S02]  /*a430*/  ISETP.GT.AND P0, PT, R0, RZ, P2 ;  /* 0x000000ff0000720c */ /* 0x000fe40001704270 */
[----:B------:R-:W-:Y:S02]  /*a440*/  F2FP.BF16.F32.PACK_AB R47, RZ, R47 ;  /* 0x0000002fff2f723e */ /* 0x000fe400000010ff */
[----:B------:R-:W-:-:S02]  /*a450*/  F2FP.BF16.F32.PACK_AB R48, RZ, R48 ;  /* 0x00000030ff30723e */ /* 0x000fc400000010ff */
[----:B------:R-:W-:Y:S02]  /*a460*/  F2FP.BF16.F32.PACK_AB R49, RZ, R49 ;  /* 0x00000031ff31723e */ /* 0x000fe400000010ff */
[----:B------:R-:W-:Y:S02]  /*a470*/  F2FP.BF16.F32.PACK_AB R50, RZ, R50 ;  /* 0x00000032ff32723e */ /* 0x000fe400000010ff */
[----:B------:R-:W-:Y:S02]  /*a480*/  F2FP.BF16.F32.PACK_AB R51, RZ, R51 ;  /* 0x00000033ff33723e */ /* 0x000fe400000010ff */
[----:B------:R-:W-:Y:S01]  /*a490*/  F2FP.BF16.F32.PACK_AB R52, RZ, R52 ;  /* 0x00000034ff34723e */ /* 0x000fe200000010ff */
[----:B------:R-:W-:Y:S01]  /*a4a0*/  @P0 STG.E.U16 desc[UR12][R2.64+0x70], R148 ;  /* 0x0000709402000986 */ /* 0x000fe2000c10150c */
[----:B------:R-:W-:Y:S02]  /*a4b0*/  ISETP.GT.AND P0, PT, R10, 0x39, PT ;  /* 0x000000390a00780c */ /* 0x000fe40003f04270 */
[----:B------:R-:W-:-:S02]  /*a4c0*/  F2FP.BF16.F32.PACK_AB R53, RZ, R53 ;  /* 0x00000035ff35723e */ /* 0x000fc400000010ff */
[----:B------:R-:W-:Y:S02]  /*a4d0*/  ISETP.GT.AND P6, PT, R0, RZ, P0 ;  /* 0x000000ff0000720c */ /* 0x000fe400007c4270 */
[----:B------:R-:W-:-:S11]  /*a4e0*/  F2FP.BF16.F32.PACK_AB R54, RZ, R54 ;  /* 0x00000036ff36723e */ /* 0x000fd600000010ff */
[----:B------:R-:W-:Y:S01]  /*a4f0*/  @P6 STG.E.U16 desc[UR12][R2.64+0x72], R149 ;  /* 0x0000729502006986 */ /* 0x000fe2000c10150c */
[----:B------:R-:W-:-:S13]  /*a500*/  ISETP.GT.AND P6, PT, R0, 0x8, P2 ;  /* 0x000000080000780c */ /* 0x000fda00017c4270 */
[----:B------:R-:W-:Y:S01]  /*a510*/  @P6 STG.E.U16 desc[UR12][R4.64+0x70], R150 ;  /* 0x0000709604006986 */ /* 0x000fe2000c10150c */
[----:B------:R-:W-:-:S13]  /*a520*/  ISETP.GT.AND P6, PT, R0, 0x8, P0 ;  /* 0x000000080000780c */ /* 0x000fda00007c4270 */
[----:B------:R-:W-:Y:S01]  /*a530*/  @P6 STG.E.U16 desc[UR12][R4.64+0x72], R151 ;  /* 0x0000729704006986 */ /* 0x000fe2000c10150c */
[----:B0-----:R-:W-:-:S05]  /*a540*/  IADD3 R128, P6, R21, R2, RZ ;  /* 0x0000000215807210 */ /* 0x001fca0007fde0ff */
[----:B-1----:R-:W-:Y:S01]  /*a550*/  IMAD.X R129, R13, 0x1, R3, P6 ;  /* 0x000000010d817824 */ /* 0x002fe200030e0603 */
[----:B------:R-:W-:-:S04]  /*a560*/  ISETP.GT.AND P6, PT, R10, RZ, PT ;  /* 0x000000ff0a00720c */ /* 0x000fc80003fc4270 */
[----:B------:R-:W-:-:S13]  /*a570*/  ISETP.GT.AND P6, PT, R0, 0x40, P6 ;  /* 0x000000400000780c */ /* 0x000fda00037c4270 */
[----:B------:R-:W-:Y:S01]  /*a580*/  @P6 STG.E.U16 desc[UR12][R6.64], R88 ;  /* 0x0000005806006986 */ /* 0x000fe2000c10150c */
[----:B------:R-:W-:-:S05]  /*a590*/  IADD3 R120, P6, R23, R2, RZ ;  /* 0x0000000217787210 */ /* 0x000fca0007fde0ff */
[----:B------:R-:W-:Y:S01]  /*a5a0*/  IMAD.X R121, R13, 0x1, R3, P6 ;  /* 0x000000010d797824 */ /* 0x000fe200030e0603 */
[----:B------:R-:W-:-:S04]  /*a5b0*/  ISETP.GT.AND P6, PT, R10, 0x1, PT ;  /* 0x000000010a00780c */ /* 0x000fc80003fc4270 */
[----:B------:R-:W-:-:S13]  /*a5c0*/  ISETP.GT.AND P6, PT, R0, 0x40, P6 ;  /* 0x000000400000780c */ /* 0x000fda00037c4270 */
[----:B------:R0:W-:Y:S01]  /*a5d0*/  @P6 STG.E.U16 desc[UR12][R18.64], R89 ;  /* 0x0000005912006986 */ /* 0x0001e2000c10150c */
[----:B------:R-:W-:-:S05]  /*a5e0*/  IADD3 R16, P6, R9, R4, RZ ;  /* 0x0000000409107210 */ /* 0x000fca0007fde0ff */
[----:B------:R-:W-:Y:S01]  /*a5f0*/  IMAD.X R17, R13, 0x1, R5, P6 ;  /* 0x000000010d117824 */ /* 0x000fe200030e0605 */
[----:B------:R-:W-:-:S04]  /*a600*/  ISETP.GT.AND P6, PT, R10, RZ, PT ;  /* 0x000000ff0a00720c */ /* 0x000fc80003fc4270 */
[----:B------:R-:W-:Y:S02]  /*a610*/  ISETP.GT.AND P6, PT, R0, 0x48, P6 ;  /* 0x000000480000780c */ /* 0x000fe400037c4270 */
[C---:B0-----:R-:W-:Y:S02]  /*a620*/  LOP3.LUT R19, R9.reuse, 0x20, RZ, 0xfc, !PT ;  /* 0x0000002009137812 */ /* 0x041fe400078efcff */
[----:B------:R-:W-:-:S09]  /*a630*/  LOP3.LUT R89, R9, 0x22, RZ, 0xfc, !PT ;  /* 0x0000002209597812 */ /* 0x000fd200078efcff */
        /* <DEDUP_REMOVED lines=8> */
[----:B------:R-:W-:-:S04]  /*a6c0*/  ISETP.GT.AND P6, PT, R10, 0x8, PT ;  /* 0x000000080a00780c */ /* 0x000fc80003fc4270 */
[----:B------:R-:W-:Y:S02]  /*a6d0*/  ISETP.GT.AND P6, PT, R0, 0x40, P6 ;  /* 0x000000400000780c */ /* 0x000fe400037c4270 */
[----:B0-----:R-:W-:-:S11]  /*a6e0*/  LOP3.LUT R91, R9, 0x30, RZ, 0xfc, !PT ;  /* 0x00000030095b7812 */ /* 0x001fd600078efcff */
[----:B------:R0:W-:Y:S01]  /*a6f0*/  @P6 STG.E.U16 desc[UR12][R128.64], R8 ;  /* 0x0000000880006986 */ /* 0x0001e2000c10150c */
[----:B------:R-:W-:-:S05]  /*a700*/  IADD3 R122, P6, R89, R2, RZ ;  /* 0x00000002597a7210 */ /* 0x000fca0007fde0ff */
[----:B------:R-:W-:Y:S01]  /*a710*/  IMAD.X R123, R13, 0x1, R3, P6 ;  /* 0x000000010d7b7824 */ /* 0x000fe200030e0603 */
[----:B------:R-:W-:-:S04]  /*a720*/  ISETP.GT.AND P6, PT, R10, 0x9, PT ;  /* 0x000000090a00780c */ /* 0x000fc80003fc4270 */
[----:B------:R-:W-:Y:S02]  /*a730*/  ISETP.GT.AND P6, PT, R0, 0x40, P6 ;  /* 0x000000400000780c */ /* 0x000fe400037c4270 */
[----:B0-----:R-:W-:-:S11]  /*a740*/  PRMT R8, R96, 0x7610, R8 ;  /* 0x0000761060087816 */ /* 0x001fd60000000008 */
[----:B------:R0:W-:Y:S01]  /*a750*/  @P6 STG.E.U16 desc[UR12][R120.64], R93 ;  /* 0x0000005d78006986 */ /* 0x0001e2000c10150c */
[----:B------:R-:W-:-:S05]  /*a760*/  IADD3 R92, P6, R21, R4, RZ ;  /* 0x00000004155c7210 */ /* 0x000fca0007fde0ff */
[----:B0-----:R-:W-:Y:S01]  /*a770*/  IMAD.X R93, R13, 0x1, R5, P6 ;  /* 0x000000010d5d7824 */ /* 0x001fe200030e0605 */
        /* <DEDUP_REMOVED lines=80> */
[----:B------:R-:W-:Y:S02]  /*ac80*/  ISETP.GT.AND P6, PT, R0, 0x40, P5 ;  /* 0x000000400000780c */ /* 0x000fe40002fc4270 */
[----:B0-----:R-:W-:-:S11]  /*ac90*/  LOP3.LUT R107, R9, 0x70, RZ, 0xfc, !PT ;  /* 0x00000070096b7812 */ /* 0x001fd600078efcff */
[----:B------:R-:W-:Y:S01]  /*aca0*/  @P6 STG.E.U16 desc[UR12][R126.64], R8 ;  /* 0x000000087e006986 */ /* 0x000fe2000c10150c */
[----:B------:R-:W-:-:S05]  /*acb0*/  IADD3 R122, P6, R105, R2, RZ ;  /* 0x00000002697a7210 */ /* 0x000fca0007fde0ff */
[----:B------:R-:W-:Y:S01]  /*acc0*/  IMAD.X R123, R13, 0x1, R3, P6 ;  /* 0x000000010d7b7824 */ /* 0x000fe200030e0603 */
[----:B------:R-:W-:-:S13]  /*acd0*/  ISETP.GT.AND P6, PT, R0, 0x40, P4 ;  /* 0x000000400000780c */ /* 0x000fda00027c4270 */
[----:B------:R0:W-:Y:S01]  /*ace0*/  @P6 STG.E.U16 desc[UR12][R120.64], R109 ;  /* 0x0000006d78006986 */ /* 0x0001e2000c10150c */
[----:B------:R-:W-:-:S05]  /*acf0*/  IADD3 R108, P6, R99, R4, RZ ;  /* 0x00000004636c7210 */ /* 0x000fca0007fde0ff */
[----:B0-----:R-:W-:Y:S01]  /*ad00*/  IMAD.X R109, R13, 0x1, R5, P6 ;  /* 0x000000010d6d7824 */ /* 0x001fe200030e0605 */
[----:B------:R-:W-:-:S13]  /*ad10*/  ISETP.GT.AND P6, PT, R0, 0x48, P5 ;  /* 0x000000480000780c */ /* 0x000fda0002fc4270 */
[----:B------:R0:W-:Y:S01]  /*ad20*/  @P6 STG.E.U16 desc[UR12][R108.64], R110 ;  /* 0x0000006e6c006986 */ /* 0x0001e2000c10150c */
[----:B------:R-:W-:-:S05]  /*ad30*/  IADD3 R126, P6, R101, R4, RZ ;  /* 0x00000004657e7210 */ /* 0x000fca0007fde0ff */
[----:B------:R-:W-:Y:S01]  /*ad40*/  IMAD.X R127, R13, 0x1, R5, P6 ;  /* 0x000000010d7f7824 */ /* 0x000fe200030e0605 */
[----:B------:R-:W-:Y:S02]  /*ad50*/  ISETP.GT.AND P6, PT, R0, 0x48, P4 ;  /* 0x000000480000780c */ /* 0x000fe400027c4270 */
[----:B0-----:R-:W-:-:S11]  /*ad60*/  LOP3.LUT R109, R9, 0x72, RZ, 0xfc, !PT ;  /* 0x00000072096d7812 */ /* 0x001fd600078efcff */
[----:B------:R0:W-:Y:S01]  /*ad70*/  @P6 STG.E.U16 desc[UR12][R126.64], R111 ;  /* 0x0000006f7e006986 */ /* 0x0001e2000c10150c */
[----:B------:R-:W-:-:S05]  /*ad80*/  IADD3 R120, P6, R107, R2, RZ ;  /* 0x000000026b787210 */ /* 0x000fca0007fde0ff */
[----:B------:R-:W-:Y:S01]  /*ad90*/  IMAD.X R121, R13, 0x1, R3, P6 ;  /* 0x000000010d797824 */ /* 0x000fe200030e0603 */
[----:B------:R-:W-:-:S13]  /*ada0*/  ISETP.GT.AND P6, PT, R0, 0x40, P3 ;  /* 0x000000400000780c */ /* 0x000fda0001fc4270 */
        /* <DEDUP_REMOVED lines=13> */
[----:B-1----:R-:W-:-:S05]  /*ae80*/  IADD3 R112, P6, R107, R4, RZ ;  /* 0x000000046b707210 */ /* 0x002fca0007fde0ff */
[----:B--2---:R-:W-:Y:S01]  /*ae90*/  IMAD.X R113, R13, 0x1, R5, P6 ;  /* 0x000000010d717824 */ /* 0x004fe200030e0605 */
[----:B------:R-:W-:-:S13]  /*aea0*/  ISETP.GT.AND P6, PT, R0, 0x40, P2 ;  /* 0x000000400000780c */ /* 0x000fda00017c4270 */
[----:B------:R-:W-:Y:S01]  /*aeb0*/  @P6 STG.E.U16 desc[UR12][R120.64], R116 ;  /* 0x0000007478006986 */ /* 0x000fe2000c10150c */
[----:B------:R-:W-:-:S05]  /*aec0*/  IADD3 R4, P6, R109, R4, RZ ;  /* 0x000000046d047210 */ /* 0x000fca0007fde0ff */
[----:B------:R-:W-:Y:S01]  /*aed0*/  IMAD.X R5, R13, 0x1, R5, P6 ;  /* 0x000000010d057824 */ /* 0x000fe200030e0605 */
[----:B------:R-:W-:-:S13]  /*aee0*/  ISETP.GT.AND P6, PT, R0, 0x40, P0 ;  /* 0x000000400000780c */ /* 0x000fda00007c4270 */
[----:B------:R-:W-:Y:S01]  /*aef0*/  @P6 STG.E.U16 desc[UR12][R128.64], R117 ;  /* 0x0000007580006986 */ /* 0x000fe2000c10150c */
[----:B---3--:R-:W-:-:S05]  /*af00*/  IADD3 R2, P6, R6, R9, RZ ;  /* 0x0000000906027210 */ /* 0x008fca0007fde0ff */
[----:B------:R-:W-:Y:S01]  /*af10*/  IMAD.X R3, R7, 0x1, R13, P6 ;  /* 0x0000000107037824 */ /* 0x000fe200030e060d */
[----:B------:R-:W-:-:S13]  /*af20*/  ISETP.GT.AND P6, PT, R0, 0x48, P2 ;  /* 0x000000480000780c */ /* 0x000fda00017c4270 */
[----:B------:R1:W-:Y:S01]  /*af30*/  @P6 STG.E.U16 desc[UR12][R112.64], R118 ;  /* 0x0000007670006986 */ /* 0x0003e2000c10150c */
[----:B0-----:R-:W-:-:S05]  /*af40*/  IADD3 R110, P6, R15, R6, RZ ;  /* 0x000000060f6e7210 */ /* 0x001fca0007fde0ff */
[----:B------:R-:W-:Y:S01]  /*af50*/  IMAD.X R111, R7, 0x1, R13, P6 ;  /* 0x00000001076f7824 */ /* 0x000fe200030e060d */
[----:B------:R-:W-:-:S13]  /*af60*/  ISETP.GT.AND P6, PT, R0, 0x48, P0 ;  /* 0x000000480000780c */ /* 0x000fda00007c4270 */
[----:B------:R0:W-:Y:S01]  /*af70*/  @P6 STG.E.U16 desc[UR12][R4.64], R119 ;  /* 0x0000007704006986 */ /* 0x0001e2000c10150c */
[----:B------:R-:W-:-:S05]  /*af80*/  IADD3 R114, P6, R21, R6, RZ ;  /* 0x0000000615727210 */ /* 0x000fca0007fde0ff */
[----:B------:R-:W-:Y:S01]  /*af90*/  IMAD.X R115, R7, 0x1, R13, P6 ;  /* 0x0000000107737824 */ /* 0x000fe200030e060d */
[----:B------:R-:W-:-:S04]  /*afa0*/  ISETP.GT.AND P6, PT, R10, RZ, PT ;  /* 0x000000ff0a00720c */ /* 0x000fc80003fc4270 */
[----:B------:R-:W-:-:S13]  /*afb0*/  ISETP.GT.AND P6, PT, R0, 0x80, P6 ;  /* 0x000000800000780c */ /* 0x000fda00037c4270 */
[----:B------:R2:W-:Y:S01]  /*afc0*/  @P6 STG.E.U16 desc[UR12][R2.64], R56 ;  /* 0x0000003802006986 */ /* 0x0005e2000c10150c */
[----:B-1----:R-:W-:-:S05]  /*afd0*/  IADD3 R112, P6, R23, R6, RZ ;  /* 0x0000000617707210 */ /* 0x002fca0007fde0ff */
[----:B------:R-:W-:Y:S01]  /*afe0*/  IMAD.X R113, R7, 0x1, R13, P6 ;  /* 0x0000000107717824 */ /* 0x000fe200030e060d */
[----:B------:R-:W-:-:S04]  /*aff0*/  ISETP.GT.AND P6, PT, R10, 0x1, PT ;  /* 0x000000010a00780c */ /* 0x000fc80003fc4270 */
[----:B------:R-:W-:-:S13]  /*b000*/  ISETP.GT.AND P6, PT, R0, 0x80, P6 ;  /* 0x000000800000780c */ /* 0x000fda00037c4270 */
[----:B------:R1:W-:Y:S01]  /*b010*/  @P6 STG.E.U16 desc[UR12][R110.64], R57 ;  /* 0x000000396e006986 */ /* 0x0003e2000c10150c */
[----:B0-----:R-:W-:-:S05]  /*b020*/  IADD3 R4, P6, R16, R9, RZ ;  /* 0x0000000910047210 */ /* 0x001fca0007fde0ff */
[----:B------:R-:W-:Y:S01]  /*b030*/  IMAD.X R5, R17, 0x1, R13, P6 ;  /* 0x0000000111057824 */ /* 0x000fe200030e060d */
[----:B------:R-:W-:-:S04]  /*b040*/  ISETP.GT.AND P6, PT, R10, RZ, PT ;  /* 0x000000ff0a00720c */ /* 0x000fc80003fc4270 */
[----:B------:R-:W-:-:S13]  /*b050*/  ISETP.GT.AND P6, PT, R0, 0x88, P6 ;  /* 0x000000880000780c */ /* 0x000fda00037c4270 */
[----:B------:R-:W-:Y:S01]  /*b060*/  @P6 STG.E.U16 desc[UR12][R4.64], R58 ;  /* 0x0000003a04006986 */ /* 0x000fe2000c10150c */
[----:B--2---:R-:W-:-:S05]  /*b070*/  IADD3 R56, P6, R16, R15, RZ ;  /* 0x0000000f10387210 */ /* 0x004fca0007fde0ff */
[----:B-1----:R-:W-:Y:S01]  /*b080*/  IMAD.X R57, R17, 0x1, R13, P6 ;  /* 0x0000000111397824 */ /* 0x002fe200030e060d */
[----:B------:R-:W-:-:S04]  /*b090*/  ISETP.GT.AND P6, PT, R10, 0x1, PT ;  /* 0x000000010a00780c */ /* 0x000fc80003fc4270 */
[----:B------:R-:W-:-:S13]  /*b0a0*/  ISETP.GT.AND P6, PT, R0, 0x88, P6 ;  /* 0x000000880000780c */ /* 0x000fda00037c4270 */
[----:B------:R0:W-:Y:S01]  /*b0b0*/  @P6 STG.E.U16 desc[UR12][R56.64], R59 ;  /* 0x0000003b38006986 */ /* 0x0001e2000c10150c */
        /* <DEDUP_REMOVED lines=10> */
[----:B0-----:R-:W-:-:S05]  /*b160*/  IADD3 R56, P6, R21, R16, RZ ;  /* 0x0000001015387210 */ /* 0x001fca0007fde0ff */
        /* <DEDUP_REMOVED lines=9> */
[----:B-1----:R-:W-:-:S05]  /*b200*/  IADD3 R60, P6, R91, R6, RZ ;  /* 0x000000065b3c7210 */ /* 0x002fca0007fde0ff */
[----:B--2---:R-:W-:Y:S01]  /*b210*/  IMAD.X R61, R7, 0x1, R13, P6 ;  /* 0x00000001073d7824 */ /* 0x004fe200030e060d */
[----:B------:R-:W-:-:S04]  /*b220*/  ISETP.GT.AND P6, PT, R10, 0x10, PT ;  /* 0x000000100a00780c */ /* 0x000fc80003fc4270 */
[----:B------:R-:W-:-:S13]  /*b230*/  ISETP.GT.AND P6, PT, R0, 0x80, P6 ;  /* 0x000000800000780c */ /* 0x000fda00037c4270 */
[----:B------:R1:W-:Y:S01]  /*b240*/  @P6 STG.E.U16 desc[UR12][R110.64], R64 ;  /* 0x000000406e006986 */ /* 0x0003e2000c10150c */
[----:B0-----:R-:W-:-:S05]  /*b250*/  IADD3 R62, P6, R93, R6, RZ ;  /* 0x000000065d3e7210 */ /* 0x001fca0007fde0ff */
[----:B---3--:R-:W-:Y:S01]  /*b260*/  IMAD.X R63, R7, 0x1, R13, P6 ;  /* 0x00000001073f7824 */ /* 0x008fe200030e060d */
        /* <DEDUP_REMOVED lines=14> */
[----:B0-----:R-:W-:Y:S01]  /*b350*/  IMAD.X R65, R7, 0x1, R13, P6 ;  /* 0x0000000107417824 */ /* 0x001fe200030e060d */
[----:B------:R-:W-:-:S04]  /*b360*/  ISETP.GT.AND P6, PT, R10, 0x18, PT ;  /* 0x000000180a00780c */ /* 0x000fc80003fc4270 */
[----:B------:R-:W-:-:S13]  /*b370*/  ISETP.GT.AND P6, PT, R0, 0x80, P6 ;  /* 0x000000800000780c */ /* 0x000fda00037c4270 */
[----:B------:R0:W-:Y:S01]  /*b380*/  @P6 STG.E.U16 desc[UR12][R60.64], R68 ;  /* 0x000000443c006986 */ /* 0x0001e2000c10150c */
[----:B--2---:R-:W-:-:S05]  /*b390*/  IADD3 R66, P6, R97, R6, RZ ;  /* 0x0000000661427210 */ /* 0x004fca0007fde0ff */
        /* <DEDUP_REMOVED lines=19> */
[----:B-1----:R-:W-:-:S05]  /*b4d0*/  IADD3 R62, P6, R101, R6, RZ ;  /* 0x00000006653e7210 */ /* 0x002fca0007fde0ff */
[----:B------:R-:W-:Y:S01]  /*b4e0*/  IMAD.X R63, R7, 0x1, R13, P6 ;  /* 0x00000001073f7824 */ /* 0x000fe200030e060d */
[----:B------:R-:W-:-:S04]  /*b4f0*/  ISETP.GT.AND P6, PT, R10, 0x21, PT ;  /* 0x000000210a00780c */ /* 0x000fc80003fc4270 */
[----:B------:R-:W-:-:S13]  /*b500*/  ISETP.GT.AND P6, PT, R0, 0x80, P6 ;  /* 0x000000800000780c */ /* 0x000fda00037c4270 */
[----:B------:R1:W-:Y:S01]  /*b510*/  @P6 STG.E.U16 desc[UR12][R66.64], R73 ;  /* 0x0000004942006986 */ /* 0x0003e2000c10150c */
[----:B--2---:R-:W-:-:S05]  /*b520*/  IADD3 R56, P6, R95, R16, RZ ;  /* 0x000000105f387210 */ /* 0x004fca0007fde0ff */
[----:B------:R-:W-:Y:S01]  /*b530*/  IMAD.X R57, R17, 0x1, R13, P6 ;  /* 0x0000000111397824 */ /* 0x000fe200030e060d */
[----:B------:R-:W-:-:S04]  /*b540*/  ISETP.GT.AND P6, PT, R10, 0x20, PT ;  /* 0x000000200a00780c */ /* 0x000fc80003fc4270 */
[----:B------:R-:W-:-:S13]  /*b550*/  ISETP.GT.AND P6, PT, R0, 0x88, P6 ;  /* 0x000000880000780c */ /* 0x000fda00037c4270 */
[----:B------:R2:W-:Y:S01]  /*b560*/  @P6 STG.E.U16 desc[UR12][R56.64], R74 ;  /* 0x0000004a38006986 */ /* 0x0005e2000c10150c */
[----:B---3--:R-:W-:-:S05]  /*b570*/  IADD3 R58, P6, R97, R16, RZ ;  /* 0x00000010613a7210 */ /* 0x008fca0007fde0ff */
[----:B------:R-:W-:Y:S01]  /*b580*/  IMAD.X R59, R17, 0x1, R13, P6 ;  /* 0x00000001113b7824 */ /* 0x000fe200030e060d */
[----:B------:R-:W-:-:S04]  /*b590*/  ISETP.GT.AND P6, PT, R10, 0x21, PT ;  /* 0x000000210a00780c */ /* 0x000fc80003fc4270 */
[----:B------:R-:W-:-:S13]  /*b5a0*/  ISETP.GT.AND P6, PT, R0, 0x88, P6 ;  /* 0x000000880000780c */ /* 0x000fda00037c4270 */
[----:B------:R3:W-:Y:S01]  /*b5b0*/  @P6 STG.E.U16 desc[UR12][R58.64], R75 ;  /* 0x0000004b3a006986 */ /* 0x0007e2000c10150c */
[----:B0-----:R-:W-:-:S05]  /*b5c0*/  IADD3 R64, P6, R103, R6, RZ ;  /* 0x0000000667407210 */ /* 0x001fca0007fde0ff */
[----:B------:R-:W-:Y:S01]  /*b5d0*/  IMAD.X R65, R7, 0x1, R13, P6 ;  /* 0x0000000107417824 */ /* 0x000fe200030e060d */
[----:B------:R-:W-:-:S13]  /*b5e0*/  ISETP.GT.AND P6, PT, R0, 0x80, P5 ;  /* 0x000000800000780c */ /* 0x000fda0002fc4270 */
[----:B------:R0:W-:Y:S01]  /*b5f0*/  @P6 STG.E.U16 desc[UR12][R60.64], R76 ;  /* 0x0000004c3c006986 */ /* 0x0001e2000c10150c */
[----:B-1----:R-:W-:-:S05]  /*b600*/  IADD3 R66, P6, R105, R6, RZ ;  /* 0x0000000669427210 */ /* 0x002fca0007fde0ff */
[----:B------:R-:W-:Y:S01]  /*b610*/  IMAD.X R67, R7, 0x1, R13, P6 ;  /* 0x0000000107437824 */ /* 0x000fe200030e060d */
[----:B------:R-:W-:-:S13]  /*b620*/  ISETP.GT.AND P6, PT, R0, 0x80, P4 ;  /* 0x000000800000780c */ /* 0x000fda00027c4270 */
[----:B------:R1:W-:Y:S01]  /*b630*/  @P6 STG.E.U16 desc[UR12][R62.64], R77 ;  /* 0x0000004d3e006986 */ /* 0x0003e2000c10150c */
[----:B--2---:R-:W-:-:S05]  /*b640*/  IADD3 R56, P6, R99, R16, RZ ;  /* 0x0000001063387210 */ /* 0x004fca0007fde0ff */
[----:B------:R-:W-:Y:S01]  /*b650*/  IMAD.X R57, R17, 0x1, R13, P6 ;  /* 0x0000000111397824 */ /* 0x000fe200030e060d */
[----:B------:R-:W-:-:S13]  /*b660*/  ISETP.GT.AND P6, PT, R0, 0x88, P5 ;  /* 0x000000880000780c */ /* 0x000fda0002fc4270 */
[----:B------:R2:W-:Y:S01]  /*b670*/  @P6 STG.E.U16 desc[UR12][R56.64], R78 ;  /* 0x0000004e38006986 */ /* 0x0005e2000c10150c */
[----:B---3--:R-:W-:-:S05]  /*b680*/  IADD3 R58, P6, R101, R16, RZ ;  /* 0x00000010653a7210 */ /* 0x008fca0007fde0ff */
[----:B------:R-:W-:Y:S01]  /*b690*/  IMAD.X R59, R17, 0x1, R13, P6 ;  /* 0x00000001113b7824 */ /* 0x000fe200030e060d */
[----:B------:R-:W-:-:S13]  /*b6a0*/  ISETP.GT.AND P6, PT, R0, 0x88, P4 ;  /* 0x000000880000780c */ /* 0x000fda00027c4270 */
[----:B------:R3:W-:Y:S01]  /*b6b0*/  @P6 STG.E.U16 desc[UR12][R58.64], R79 ;  /* 0x0000004f3a006986 */ /* 0x0007e2000c10150c */
[----:B0-----:R-:W-:-:S05]  /*b6c0*/  IADD3 R60, P6, R107, R6, RZ ;  /* 0x000000066b3c7210 */ /* 0x001fca0007fde0ff */
[----:B------:R-:W-:Y:S01]  /*b6d0*/  IMAD.X R61, R7, 0x1, R13, P6 ;  /* 0x00000001073d7824 */ /* 0x000fe200030e060d */
[----:B------:R-:W-:-:S13]  /*b6e0*/  ISETP.GT.AND P6, PT, R0, 0x80, P3 ;  /* 0x000000800000780c */ /* 0x000fda0001fc4270 */
[----:B------:R-:W-:Y:S01]  /*b6f0*/  @P6 STG.E.U16 desc[UR12][R64.64], R80 ;  /* 0x0000005040006986 */ /* 0x000fe2000c10150c */
[----:B-1----:R-:W-:-:S05]  /*b700*/  IADD3 R62, P6, R109, R6, RZ ;  /* 0x000000066d3e7210 */ /* 0x002fca0007fde0ff */
[----:B------:R-:W-:Y:S01]  /*b710*/  IMAD.X R63, R7, 0x1, R13, P6 ;  /* 0x00000001073f7824 */ /* 0x000fe200030e060d */
[----:B------:R-:W-:-:S13]  /*b720*/  ISETP.GT.AND P6, PT, R0, 0x80, P1 ;  /* 0x000000800000780c */ /* 0x000fda0000fc4270 */
[----:B------:R-:W-:Y:S01]  /*b730*/  @P6 STG.E.U16 desc[UR12][R66.64], R81 ;  /* 0x0000005142006986 */ /* 0x000fe2000c10150c */
[----:B------:R-:W-:-:S05]  /*b740*/  IADD3 R6, P6, R103, R16, RZ ;  /* 0x0000001067067210 */ /* 0x000fca0007fde0ff */
        /* <DEDUP_REMOVED lines=15> */
[----:B------:R-:W-:-:S05]  /*b840*/  IADD3 R16, P6, R2, R9, RZ ;  /* 0x0000000902107210 */ /* 0x000fca0007fde0ff */
        /* <DEDUP_REMOVED lines=9> */
[----:B------:R-:W-:-:S04]  /*b8e0*/  ISETP.GT.AND P6, PT, R10, RZ, PT ;  /* 0x000000ff0a00720c */ /* 0x000fc80003fc4270 */
[----:B------:R-:W-:-:S13]  /*b8f0*/  ISETP.GT.AND P6, PT, R0, 0xc0, P6 ;  /* 0x000000c00000780c */ /* 0x000fda00037c4270 */
[----:B------:R2:W-:Y:S01]  /*b900*/  @P6 STG.E.U16 desc[UR12][R16.64], R24 ;  /* 0x0000001810006986 */ /* 0x0005e2000c10150c */
[----:B0-----:R-:W-:-:S05]  /*b910*/  IADD3 R58, P6, R2, R23, RZ ;  /* 0x00000017023a7210 */ /* 0x001fca0007fde0ff */
[----:B------:R-:W-:Y:S01]  /*b920*/  IMAD.X R59, R3, 0x1, R13, P6 ;  /* 0x00000001033b7824 */ /* 0x000fe200030e060d */
[----:B------:R-:W-:-:S04]  /*b930*/  ISETP.GT.AND P6, PT, R10, 0x1, PT ;  /* 0x000000010a00780c */ /* 0x000fc80003fc4270 */
[----:B------:R-:W-:-:S13]  /*b940*/  ISETP.GT.AND P6, PT, R0, 0xc0, P6 ;  /* 0x000000c00000780c */ /* 0x000fda00037c4270 */
[----:B------:R-:W-:Y:S01]  /*b950*/  @P6 STG.E.U16 desc[UR12][R56.64], R25 ;  /* 0x0000001938006986 */ /* 0x000fe2000c10150c */
[----:B-1----:R-:W-:-:S05]  /*b960*/  IADD3 R6, P6, R4, R9, RZ ;  /* 0x0000000904067210 */ /* 0x002fca0007fde0ff */
[----:B------:R-:W-:Y:S01]  /*b970*/  IMAD.X R7, R5, 0x1, R13, P6 ;  /* 0x0000000105077824 */ /* 0x000fe200030e060d */
[----:B------:R-:W-:-:S04]  /*b980*/  ISETP.GT.AND P6, PT, R10, RZ, PT ;  /* 0x000000ff0a00720c */ /* 0x000fc80003fc4270 */
        /* <DEDUP_REMOVED lines=11> */
[----:B------:R-:W-:Y:S01]  /*ba40*/  @P6 STG.E.U16 desc[UR12][R60.64], R28 ;  /* 0x0000001c3c006986 */ /* 0x000fe2000c10150c */
[----:B--2---:R-:W-:-:S05]  /*ba50*/  IADD3 R16, P6, R2, R89, RZ ;  /* 0x0000005902107210 */ /* 0x004fca0007fde0ff */
[----:B------:R-:W-:Y:S01]  /*ba60*/  IMAD.X R17, R3, 0x1, R13, P6 ;  /* 0x0000000103117824 */ /* 0x000fe200030e060d */
[----:B------:R-:W-:-:S04]  /*ba70*/  ISETP.GT.AND P6, PT, R10, 0x9, PT ;  /* 0x000000090a00780c */ /* 0x000fc80003fc4270 */
[----:B------:R-:W-:-:S13]  /*ba80*/  ISETP.GT.AND P6, PT, R0, 0xc0, P6 ;  /* 0x000000c00000780c */ /* 0x000fda00037c4270 */
[----:B------:R-:W-:Y:S01]  /*ba90*/  @P6 STG.E.U16 desc[UR12][R58.64], R29 ;  /* 0x0000001d3a006986 */ /* 0x000fe2000c10150c */
        /* <DEDUP_REMOVED lines=34> */
[----:B------:R-:W-:Y:S01]  /*bcc0*/  @P6 STG.E.U16 desc[UR12][R20.64], R36 ;  /* 0x0000002414006986 */ /* 0x000fe2000c10150c */
[----:B---3--:R-:W-:-:S05]  /*bcd0*/  IADD3 R16, P6, R2, R97, RZ ;  /* 0x0000006102107210 */ /* 0x008fca0007fde0ff */
        /* <DEDUP_REMOVED lines=23> */
[----:B------:R-:W-:Y:S01]  /*be50*/  @P6 STG.E.U16 desc[UR12][R16.64], R41 ;  /* 0x0000002910006986 */ /* 0x000fe2000c10150c */
[----:B------:R-:W-:-:S04]  /*be60*/  ISETP.GT.AND P6, PT, R10, 0x20, PT ;  /* 0x000000200a00780c */ /* 0x000fc80003fc4270 */
[----:B------:R-:W-:-:S13]  /*be70*/  ISETP.GT.AND P6, PT, R0, 0xc8, P6 ;  /* 0x000000c80000780c */ /* 0x000fda00037c4270 */
[----:B------:R-:W-:Y:S01]  /*be80*/  @P6 STG.E.U16 desc[UR12][R18.64], R42 ;  /* 0x0000002a12006986 */ /* 0x000fe2000c10150c */
[----:B------:R-:W-:-:S04]  /*be90*/  ISETP.GT.AND P6, PT, R10, 0x21, PT ;  /* 0x000000210a00780c */ /* 0x000fc80003fc4270 */
[----:B------:R-:W-:-:S13]  /*bea0*/  ISETP.GT.AND P6, PT, R0, 0xc8, P6 ;  /* 0x000000c80000780c */ /* 0x000fda00037c4270 */
[----:B------:R0:W-:Y:S01]  /*beb0*/  @P6 STG.E.U16 desc[UR12][R6.64], R43 ;  /* 0x0000002b06006986 */ /* 0x0001e2000c10150c */
[----:B-1----:R-:W-:-:S05]  /*bec0*/  IADD3 R8, P6, R2, R99, RZ ;  /* 0x0000006302087210 */ /* 0x002fca0007fde0ff */
[----:B------:R-:W-:Y:S01]  /*bed0*/  IMAD.X R9, R3, 0x1, R13, P6 ;  /* 0x0000000103097824 */ /* 0x000fe200030e060d */
[C---:B------:R-:W-:Y:S02]  /*bee0*/  ISETP.GT.AND P6, PT, R0.reuse, 0xc0, P5 ;  /* 0x000000c00000780c */ /* 0x040fe40002fc4270 */
[----:B------:R-:W-:-:S11]  /*bef0*/  ISETP.GT.AND P5, PT, R0, 0xc8, P5 ;  /* 0x000000c80000780c */ /* 0x000fd60002fa4270 */
[----:B------:R1:W-:Y:S01]  /*bf00*/  @P6 STG.E.U16 desc[UR12][R8.64], R44 ;  /* 0x0000002c08006986 */ /* 0x0003e2000c10150c */
[----:B--2---:R-:W-:-:S05]  /*bf10*/  IADD3 R14, P6, R2, R101, RZ ;  /* 0x00000065020e7210 */ /* 0x004fca0007fde0ff */
[----:B------:R-:W-:Y:S01]  /*bf20*/  IMAD.X R15, R3, 0x1, R13, P6 ;  /* 0x00000001030f7824 */ /* 0x000fe200030e060d */
[C---:B------:R-:W-:Y:S02]  /*bf30*/  ISETP.GT.AND P6, PT, R0.reuse, 0xc0, P4 ;  /* 0x000000c00000780c */ /* 0x040fe400027c4270 */
[----:B------:R-:W-:-:S11]  /*bf40*/  ISETP.GT.AND P4, PT, R0, 0xc8, P4 ;  /* 0x000000c80000780c */ /* 0x000fd60002784270 */
[----:B------:R2:W-:Y:S01]  /*bf50*/  @P6 STG.E.U16 desc[UR12][R14.64], R45 ;  /* 0x0000002d0e006986 */ /* 0x0005e2000c10150c */
[----:B0-----:R-:W-:-:S05]  /*bf60*/  IADD3 R6, P6, R4, R99, RZ ;  /* 0x0000006304067210 */ /* 0x001fca0007fde0ff */
[----:B------:R-:W-:Y:S01]  /*bf70*/  IMAD.X R7, R5, 0x1, R13, P6 ;  /* 0x0000000105077824 */ /* 0x000fe200030e060d */
[----:B-1----:R-:W-:-:S04]  /*bf80*/  IADD3 R8, P6, R4, R101, RZ ;  /* 0x0000006504087210 */ /* 0x002fc80007fde0ff */
[----:B------:R0:W-:Y:S01]  /*bf90*/  @P5 STG.E.U16 desc[UR12][R6.64], R46 ;  /* 0x0000002e06005986 */ /* 0x0001e2000c10150c */
[----:B------:R-:W-:Y:S01]  /*bfa0*/  ISETP.GT.AND P5, PT, R0, 0xc0, P3 ;  /* 0x000000c00000780c */ /* 0x000fe20001fa4270 */
[--C-:B------:R-:W-:Y:S01]  /*bfb0*/  IMAD.X R9, R5, 0x1, R13.reuse, P6 ;  /* 0x0000000105097824 */ /* 0x100fe200030e060d */
[----:B--2---:R-:W-:Y:S02]  /*bfc0*/  IADD3 R14, P6, R2, R103, RZ ;  /* 0x00000067020e7210 */ /* 0x004fe40007fde0ff */
[C---:B------:R-:W-:Y:S02]  /*bfd0*/  ISETP.GT.AND P3, PT, R0.reuse, 0xc8, P3 ;  /* 0x000000c80000780c */ /* 0x040fe40001f64270 */
[----:B------:R1:W-:Y:S01]  /*bfe0*/  @P4 STG.E.U16 desc[UR12][R8.64], R47 ;  /* 0x0000002f08004986 */ /* 0x0003e2000c10150c */
[C---:B------:R-:W-:Y:S01]  /*bff0*/  ISETP.GT.AND P4, PT, R0.reuse, 0xc0, P1 ;  /* 0x000000c00000780c */ /* 0x040fe20000f84270 */
[----:B------:R-:W-:Y:S01]  /*c000*/  IMAD.X R15, R3, 0x1, R13, P6 ;  /* 0x00000001030f7824 */ /* 0x000fe200030e060d */
[----:B------:R-:W-:-:S02]  /*c010*/  ISETP.GT.AND P1, PT, R0, 0xc8, P1 ;  /* 0x000000c80000780c */ /* 0x000fc40000f24270 */
[-C--:B0-----:R-:W-:Y:S02]  /*c020*/  IADD3 R6, P6, R2, R105.reuse, RZ ;  /* 0x0000006902067210 */ /* 0x081fe40007fde0ff */
[----:B------:R0:W-:Y:S03]  /*c030*/  @P5 STG.E.U16 desc[UR12][R14.64], R48 ;  /* 0x000000300e005986 */ /* 0x0001e6000c10150c */
[--C-:B------:R-:W-:Y:S01]  /*c040*/  IMAD.X R7, R3, 0x1, R13.reuse, P6 ;  /* 0x0000000103077824 */ /* 0x100fe200030e060d */
[C---:B------:R-:W-:Y:S02]  /*c050*/  IADD3 R10, P6, R4.reuse, R105, RZ ;  /* 0x00000069040a7210 */ /* 0x040fe40007fde0ff */
[----:B-1----:R-:W-:Y:S02]  /*c060*/  IADD3 R8, P5, R4, R103, RZ ;  /* 0x0000006704087210 */ /* 0x002fe40007fbe0ff */
[----:B------:R1:W-:Y:S01]  /*c070*/  @P4 STG.E.U16 desc[UR12][R6.64], R49 ;  /* 0x0000003106004986 */ /* 0x0003e2000c10150c */
[C-C-:B------:R-:W-:Y:S01]  /*c080*/  IMAD.X R11, R5.reuse, 0x1, R13.reuse, P6 ;  /* 0x00000001050b7824 */ /* 0x140fe200030e060d */
[C---:B------:R-:W-:Y:S01]  /*c090*/  ISETP.GT.AND P4, PT, R0.reuse, 0xc0, P2 ;  /* 0x000000c00000780c */ /* 0x040fe20001784270 */
[----:B------:R-:W-:Y:S01]  /*c0a0*/  IMAD.X R9, R5, 0x1, R13, P5 ;  /* 0x0000000105097824 */ /* 0x000fe200028e060d */
[----:B------:R-:W-:-:S02]  /*c0b0*/  ISETP.GT.AND P5, PT, R0, 0xc0, P0 ;  /* 0x000000c00000780c */ /* 0x000fc400007a4270 */
[C---:B------:R-:W-:Y:S02]  /*c0c0*/  ISETP.GT.AND P2, PT, R0.reuse, 0xc8, P2 ;  /* 0x000000c80000780c */ /* 0x040fe40001744270 */
[----:B------:R2:W-:Y:S01]  /*c0d0*/  @P3 STG.E.U16 desc[UR12][R8.64], R50 ;  /* 0x0000003208003986 */ /* 0x0005e2000c10150c */
[----:B------:R-:W-:Y:S02]  /*c0e0*/  ISETP.GT.AND P0, PT, R0, 0xc8, P0 ;  /* 0x000000c80000780c */ /* 0x000fe40000704270 */
[-C--:B0-----:R-:W-:Y:S01]  /*c0f0*/  IADD3 R14, P3, R4, R107.reuse, RZ ;  /* 0x0000006b040e7210 */ /* 0x081fe20007f7e0ff */
[----:B------:R2:W-:Y:S01]  /*c100*/  @P1 STG.E.U16 desc[UR12][R10.64], R51 ;  /* 0x000000330a001986 */ /* 0x0005e2000c10150c */
[C---:B-1----:R-:W-:Y:S02]  /*c110*/  IADD3 R6, P6, R2.reuse, R107, RZ ;  /* 0x0000006b02067210 */ /* 0x042fe40007fde0ff */
[----:B------:R-:W-:Y:S01]  /*c120*/  IADD3 R2, P1, R2, R109, RZ ;  /* 0x0000006d02027210 */ /* 0x000fe20007f3e0ff */
[----:B------:R-:W-:-:S02]  /*c130*/  IMAD.X R15, R5, 0x1, R13, P3 ;  /* 0x00000001050f7824 */ /* 0x000fc400018e060d */
[C-C-:B------:R-:W-:Y:S01]  /*c140*/  IMAD.X R7, R3.reuse, 0x1, R13.reuse, P6 ;  /* 0x0000000103077824 */ /* 0x140fe200030e060d */
[----:B------:R-:W-:Y:S01]  /*c150*/  IADD3 R12, P6, R4, R109, RZ ;  /* 0x0000006d040c7210 */ /* 0x000fe20007fde0ff */
[----:B------:R-:W-:-:S03]  /*c160*/  IMAD.X R3, R3, 0x1, R13, P1 ;  /* 0x0000000103037824 */ /* 0x000fc600008e060d */
[----:B------:R2:W-:Y:S04]  /*c170*/  @P4 STG.E.U16 desc[UR12][R6.64], R52 ;  /* 0x0000003406004986 */ /* 0x0005e8000c10150c */
[----:B------:R2:W-:Y:S04]  /*c180*/  @P5 STG.E.U16 desc[UR12][R2.64], R53 ;  /* 0x0000003502005986 */ /* 0x0005e8000c10150c */
[----:B------:R2:W-:Y:S01]  /*c190*/  @P2 STG.E.U16 desc[UR12][R14.64], R54 ;  /* 0x000000360e002986 */ /* 0x0005e2000c10150c */
[----:B------:R-:W-:Y:S05]  /*c1a0*/  @!P0 EXIT ;  /* 0x000000000000894d */ /* 0x000fea0003800000 */
[----:B------:R-:W-:Y:S01]  /*c1b0*/  F2FP.BF16.F32.PACK_AB R55, RZ, R55 ;  /* 0x00000037ff37723e */ /* 0x000fe200000010ff */
[----:B------:R-:W-:-:S05]  /*c1c0*/  IMAD.X R13, R5, 0x1, R13, P6 ;  /* 0x00000001050d7824 */ /* 0x000fca00030e060d */
[----:B------:R-:W-:Y:S01]  /*c1d0*/  STG.E.U16 desc[UR12][R12.64], R55 ;  /* 0x000000370c007986 */ /* 0x000fe2000c10150c */
[----:B------:R-:W-:Y:S05]  /*c1e0*/  EXIT ;  /* 0x000000000000794d */ /* 0x000fea0003800000 */
.L_x_13:
[----:B------:R-:W-:-:S13]  /*c1f0*/  ISETP.NE.AND P0, PT, R5, RZ, PT ;  /* 0x000000ff0500720c */ /* 0x000fda0003f05270 */
[----:B------:R-:W-:Y:S05]  /*c200*/  @P0 EXIT ;  /* 0x000000000000094d */ /* 0x000fea0003800000 */
[----:B------:R-:W-:-:S13]  /*c210*/  ELECT P0, URZ, PT ;  /* 0x00000000003f782f */ /* 0x000fda0003800000 */
[----:B------:R-:W-:Y:S05]  /*c220*/  @!P0 BRA `(.L_x_248) ;  /* 0x0000000400c48947 */ /* 0x000fea0003800000 */
[----:B------:R-:W-:-:S13]  /*c230*/  ISETP.GE.AND P0, PT, R3, 0x1, PT ;  /* 0x000000010300780c */ /* 0x000fda0003f06270 */
[----:B------:R-:W-:Y:S05]  /*c240*/  @!P0 BRA `(.L_x_248) ;  /* 0x0000000400bc8947 */ /* 0x000fea0003800000 */
[----:B------:R-:W0:Y:S01]  /*c250*/  S2R R13, SR_CgaCtaId ;  /* 0x00000000000d7919 */ /* 0x000e220000008800 */
[----:B------:R-:W-:Y:S01]  /*c260*/  IMAD.SHL.U32 R20, R10, 0x100, RZ ;  /* 0x000001000a147824 */ /* 0x000fe200078e00ff */
[----:B------:R-:W-:Y:S01]  /*c270*/  ULDC UR4, c[0x0][0x384] ;  /* 0x0000e10000047ab9 */ /* 0x000fe20000000800 */
[----:B------:R-:W-:Y:S01]  /*c280*/  IMAD R0, R18, R19, RZ ;  /* 0x0000001312007224 */ /* 0x000fe200078e02ff */
[----:B------:R-:W-:Y:S01]  /*c290*/  LOP3.LUT P0, RZ, R9, 0x1f, RZ, 0xc0, !PT ;  /* 0x0000001f09ff7812 */ /* 0x000fe2000780c0ff */
[----:B------:R-:W-:Y:S01]  /*c2a0*/  IMAD.HI.U32 R5, R20, UR4, RZ ;  /* 0x0000000414057c27 */ /* 0x000fe2000f8e00ff */
[----:B------:R-:W-:Y:S01]  /*c2b0*/  ULDC UR5, c[0x0][0x388] ;  /* 0x0000e20000057ab9 */ /* 0x000fe20000000800 */
[----:B------:R-:W-:Y:S02]  /*c2c0*/  ISETP.NE.AND P1, PT, R16, RZ, PT ;  /* 0x000000ff1000720c */ /* 0x000fe40003f25270 */
[----:B-----5:R-:W-:Y:S01]  /*c2d0*/  CS2R R10, SRZ ;  /* 0x00000000000a7805 */ /* 0x020fe2000001ff00 */
[----:B------:R-:W-:Y:S01]  /*c2e0*/  IMAD.SHL.U32 R21, R12, 0x40, RZ ;  /* 0x000000400c157824 */ /* 0x000fe200078e00ff */
[----:B------:R-:W-:Y:S01]  /*c2f0*/  ISETP.NE.OR P0, PT, R16, RZ, !P0 ;  /* 0x000000ff1000720c */ /* 0x000fe20004705670 */
[----:B------:R-:W-:Y:S01]  /*c300*/  IMAD R8, R7, R0, 0x1 ;  /* 0x0000000107087424 */ /* 0x000fe200078e0200 */
[----:B------:R-:W-:Y:S01]  /*c310*/  LOP3.LUT R23, R2, 0x2, RZ, 0xfc, !PT ;  /* 0x0000000202177812 */ /* 0x000fe200078efcff */
[----:B------:R-:W-:Y:S01]  /*c320*/  IMAD.MOV.U32 R6, RZ, RZ, 0x1 ;  /* 0x00000001ff067424 */ /* 0x000fe200078e00ff */
[----:B------:R-:W-:Y:S01]  /*c330*/  SHF.R.U32.HI R5, RZ, UR5, R5 ;  /* 0x00000005ff057c19 */ /* 0x000fe20008011605 */
[----:B------:R-:W-:-:S02]  /*c340*/  IMAD.MOV.U32 R9, RZ, RZ, RZ ;  /* 0x000000ffff097224 */ /* 0x000fc400078e00ff */
[----:B------:R-:W-:Y:S02]  /*c350*/  IMAD.MOV.U32 R12, RZ, RZ, RZ ;  /* 0x000000ffff0c7224 */ /* 0x000fe400078e00ff */
[C---:B0-----:R-:W-:Y:S02]  /*c360*/  IMAD.SHL.U32 R4, R13.reuse, 0x800, RZ ;  /* 0x000008000d047824 */ /* 0x041fe400078e00ff */
[----:B------:R-:W-:-:S03]  /*c370*/  IMAD.SHL.U32 R0, R13, 0x20, RZ ;  /* 0x000000200d007824 */ /* 0x000fc600078e00ff */
[----:B------:R-:W-:-:S07]  /*c380*/  LOP3.LUT R4, R4, 0x800, RZ, 0xc0, !PT ;  /* 0x0000080004047812 */ /* 0x000fce00078ec0ff */
.L_x_252:
[----:B----4-:R-:W0:Y:S01]  /*c390*/  S2R R14, SR_CgaCtaId ;  /* 0x00000000000e7919 */ /* 0x010e220000008800 */
[----:B------:R-:W-:-:S04]  /*c3a0*/  MOV R13, 0x400 ;  /* 0x00000400000d7802 */ /* 0x000fc80000000f00 */
[----:B0-----:R-:W-:Y:S02]  /*c3b0*/  LEA R22, R14, R13, 0x18 ;  /* 0x0000000d0e167211 */ /* 0x001fe400078ec0ff */
[----:B------:R-:W-:-:S03]  /*c3c0*/  SHF.L.U32 R13, R6, 0x1f, RZ ;  /* 0x0000001f060d7819 */ /* 0x000fc600000006ff */
[----:B------:R-:W-:-:S07]  /*c3d0*/  IMAD R14, R9, 0x8, R22 ;  /* 0x00000008090e7824 */ /* 0x000fce00078e0216 */
.L_x_249:
[----:B0-----:R0:W1:Y:S02]  /*c3e0*/  SYNCS.PHASECHK.TRANS64.TRYWAIT P2, [R14+URZ+0x32028], R13 ;  /* 0x0320280d0e0075a7 */ /* 0x001064000804017f */
[----:B-1----:R-:W-:Y:S05]  /*c3f0*/  @!P2 NANOSLEEP.SYNCS 0x989680 ;  /* 0x009896800000a95d */ /* 0x002fea0003900000 */
[----:B------:R-:W1:Y:S02]  /*c400*/  @!P2 SYNCS.PHASECHK.TRANS64 P2, [R14+URZ+0x32028], R13 ;  /* 0x0320280d0e00a5a7 */ /* 0x000e64000804007f */
[----:B-1----:R-:W-:Y:S05]  /*c410*/  @!P2 BRA `(.L_x_249) ;  /* 0xfffffffc00f0a947 */ /* 0x002fea000383ffff */
[----:B0-----:R-:W0:Y:S02]  /*c420*/  @!P1 LDC R13, c[0x0][0x500] ;  /* 0x00014000ff0d9b82 */ /* 0x001e240000000800 */
[----:B0-----:R0:W-:Y:S02]  /*c430*/  @!P1 SYNCS.ARRIVE.TRANS64 RZ, [R14+URZ+0x32000], R13 ;  /* 0x0320000d0eff99a7 */ /* 0x0011e4000800003f */
[----:B0-----:R-:W-:-:S04]  /*c440*/  PRMT R13, R23, 0x9910, RZ ;  /* 0x00009910170d7816 */ /* 0x001fc800000000ff */
[----:B------:R-:W-:-:S13]  /*c450*/  ISETP.NE.AND P2, PT, R13, 0x2, PT ;  /* 0x000000020d00780c */ /* 0x000fda0003f45270 */
[----:B------:R-:W-:Y:S05]  /*c460*/  @P2 BRA `(.L_x_250) ;  /* 0x0000000000042947 */ /* 0x000fea0003800000 */
[----:B------:R-:W-:Y:S01]  /*c470*/  BPT.TRAP 0x1 ;  /* 0x000000040000795c */ /* 0x000fe20000300000 */
.L_x_250:
[----:B------:R-:W-:Y:S05]  /*c480*/  @P0 BRA `(.L_x_251) ;  /* 0x0000000000040947 */ /* 0x000fea0003800000 */
[----:B------:R-:W-:Y:S01]  /*c490*/  BPT.TRAP 0x1 ;  /* 0x000000040000795c */ /* 0x000fe20000300000 */
.L_x_251:
[----:B---3--:R-:W0:Y:S01]  /*c4a0*/  LDC R15, c[0x0][0x380] ;  /* 0x0000e000ff0f7b82 */ /* 0x008e220000000800 */
[----:B------:R-:W-:Y:S01]  /*c4b0*/  R2UR UR4, R5 ;  /* 0x00000000050472ca */ /* 0x000fe200000e0000 */
[----:B------:R-:W-:Y:S01]  /*c4c0*/  IMAD R13, R9, 0x1000, R4 ;  /* 0x00001000090d7824 */ /* 0x000fe200078e0204 */
[----:B------:R-:W-:Y:S01]  /*c4d0*/  R2UR UR8, R20 ;  /* 0x00000000140872ca */ /* 0x000fe200000e0000 */
[----:B------:R-:W-:Y:S01]  /*c4e0*/  ULDC UR20, c[0x0][0x38c] ;  /* 0x0000e30000147ab9 */ /* 0x000fe20000000800 */
[----:B------:R-:W-:Y:S01]  /*c4f0*/  R2UR UR17, R14 ;  /* 0x000000000e1172ca */ /* 0x000fe200000e0000 */
[----:B------:R-:W-:Y:S01]  /*c500*/  IMAD R13, R13, 0x2, R22 ;  /* 0x000000020d0d7824 */ /* 0x000fe200078e0216 */
[----:B------:R-:W-:Y:S01]  /*c510*/  UISETP.NE.AND UP0, UPT, UR20, 0x1, UPT ;  /* 0x000000011400788c */ /* 0x000fe2000bf05270 */
[----:B------:R-:W1:Y:S01]  /*c520*/  LDC.64 R16, c[0x0][0x3b8] ;  /* 0x0000ee00ff107b82 */ /* 0x000e620000000a00 */
[C---:B------:R-:W-:Y:S01]  /*c530*/  R2UR UR18, R12.reuse ;  /* 0x000000000c1272ca */ /* 0x040fe200000e0000 */
[----:B------:R-:W-:Y:S01]  /*c540*/  VIADD R12, R12, 0x1 ;  /* 0x000000010c0c7836 */ /* 0x000fe20000000000 */
[----:B------:R-:W-:Y:S01]  /*c550*/  R2UR UR9, R13 ;  /* 0x000000000d0972ca */ /* 0x000fe200000e0000 */
[----:B------:R-:W-:Y:S01]  /*c560*/  VIADD R8, R8, 0xffffffff ;  /* 0xffffffff08087836 */ /* 0x000fe20000000000 */
[----:B------:R-:W-:Y:S01]  /*c570*/  R2UR UR5, R22 ;  /* 0x00000000160572ca */ /* 0x000fe200000e0000 */
[----:B------:R-:W-:Y:S01]  /*c580*/  ULDC.64 UR26, c[0x0][0x198] ;  /* 0x00006600001a7ab9 */ /* 0x000fe20000000a00 */
[----:B------:R-:W-:Y:S01]  /*c590*/  R2UR UR16, R9 ;  /* 0x00000000091072ca */ /* 0x000fe200000e0000 */
[----:B------:R-:W1:Y:S01]  /*c5a0*/  LDC.64 R18, c[0x0][0x3d8] ;  /* 0x0000f600ff127b82 */ /* 0x000e620000000a00 */
[----:B------:R-:W-:Y:S01]  /*c5b0*/  R2UR UR12, R11 ;  /* 0x000000000b0c72ca */ /* 0x000fe200000e0000 */
[----:B------:R-:W-:Y:S01]  /*c5c0*/  @UP0 ULDC.64 UR10, c[0x0][0x390] ;  /* 0x0000e400000a0ab9 */ /* 0x000fe20000000a00 */
[----:B------:R-:W-:Y:S01]  /*c5d0*/  R2UR UR13, R10 ;  /* 0x000000000a0d72ca */ /* 0x000fe200000e0000 */
[----:B------:R-:W-:Y:S01]  /*c5e0*/  ULDC.64 UR14, c[0x0][0x3b0] ;  /* 0x0000ec00000e7ab9 */ /* 0x000fe20000000a00 */
[----:B------:R-:W-:Y:S01]  /*c5f0*/  ULDC.64 UR22, c[0x0][0x3d0] ;  /* 0x0000f40000167ab9 */ /* 0x000fe20000000a00 */
[----:B------:R-:W-:Y:S01]  /*c600*/  USHF.L.U32 UR18, UR18, 0x6, URZ ;  /* 0x0000000612127899 */ /* 0x000fe2000800063f */
[----:B------:R-:W-:Y:S01]  /*c610*/  ISETP.GT.AND P5, PT, R8, 0x1, PT ;  /* 0x000000010800780c */ /* 0x000fe20003fa4270 */
[----:B------:R-:W-:Y:S01]  /*c620*/  VIADD R9, R9, 0x1 ;  /* 0x0000000109097836 */ /* 0x000fe20000000000 */
[----:B0-----:R-:W-:Y:S01]  /*c630*/  ISETP.NE.AND P2, PT, R15, 0x1, PT ;  /* 0x000000010f00780c */ /* 0x001fe20003f45270 */
[----:B------:R-:W-:-:S02]  /*c640*/  UIADD3 UR17, UR17, 0x32000, URZ ;  /* 0x0003200011117890 */ /* 0x000fc4000fffe03f */
[----:B------:R-:W-:Y:S01]  /*c650*/  ULEA UR16, UR16, UR5, 0xf ;  /* 0x0000000510107291 */ /* 0x000fe2000f8e783f */
[C---:B------:R-:W-:Y:S01]  /*c660*/  ISETP.NE.AND P4, PT, R9.reuse, 0x5, PT ;  /* 0x000000050900780c */ /* 0x040fe20003f85270 */
[----:B------:R-:W-:Y:S01]  /*c670*/  UMOV UR28, 0x30000 ;  /* 0x00030000001c7882 */ /* 0x000fe20000000000 */
[----:B------:R-:W-:Y:S01]  /*c680*/  UMOV UR24, 0x0 ;  /* 0x0000000000187882 */ /* 0x000fe20000000000 */
[----:B------:R-:W-:Y:S01]  /*c690*/  UMOV UR25, 0x10000000 ;  /* 0x1000000000197882 */ /* 0x000fe20000000000 */
[----:B------:R-:W-:-:S05]  /*c6a0*/  SEL R9, R9, RZ, P4 ;  /* 0x000000ff09097207 */ /* 0x000fca0002000000 */
[----:B------:R-:W-:Y:S01]  /*c6b0*/  @P2 IMAD.U32 R24, RZ, RZ, UR4 ;  /* 0x00000004ff182e24 */ /* 0x000fe2000f8e00ff */
[----:B------:R-:W-:Y:S01]  /*c6c0*/  UIADD3 UR4, UP1, UR26, 0xf0, URZ ;  /* 0x000000f01a047890 */ /* 0x000fe2000ff3e03f */
[----:B-1----:R-:W-:Y:S01]  /*c6d0*/  IMAD R13, R11, R16, R18 ;  /* 0x000000100b0d7224 */ /* 0x002fe200078e0212 */
[----:B------:R-:W-:Y:S01]  /*c6e0*/  UIADD3 UR26, UP2, UR26, 0x1f0, URZ ;  /* 0x000001f01a1a7890 */ /* 0x000fe2000ff5e03f */
[----:B------:R-:W-:Y:S01]  /*c6f0*/  IMAD R14, R10, R17, R19 ;  /* 0x000000110a0e7224 */ /* 0x000fe200078e0213 */
[----:B------:R-:W-:Y:S01]  /*c700*/  @P2 R2UR UR8, R24 ;  /* 0x00000000180822ca */ /* 0x000fe200000e0000 */
[----:B------:R-:W-:Y:S01]  /*c710*/  UIADD3.X UR5, URZ, UR27, URZ, UP1, !UPT ;  /* 0x0000001b3f057290 */ /* 0x000fe20008ffe43f */
[C---:B------:R-:W-:Y:S01]  /*c720*/  ISETP.NE.AND P2, PT, R12.reuse, R7, PT ;  /* 0x000000070c00720c */ /* 0x040fe20003f45270 */
[----:B------:R-:W-:Y:S01]  /*c730*/  UIADD3.X UR27, URZ, UR27, URZ, UP2, !UPT ;  /* 0x0000001b3f1b7290 */ /* 0x000fe200097fe43f */
[----:B------:R-:W-:Y:S02]  /*c740*/  PRMT R13, R13, 0x40, R14 ;  /* 0x000000400d0d7816 */ /* 0x000fe4000000000e */
[----:B------:R-:W-:-:S07]  /*c750*/  SEL R12, R12, RZ, P2 ;  /* 0x000000ff0c0c7207 */ /* 0x000fce0001000000 */
[----:B------:R-:W-:Y:S02]  /*c760*/  UIADD3 UR6, -UR8, URZ, URZ ;  /* 0x0000003f08067290 */ /* 0x000fe4000fffe13f */
[----:B------:R-:W-:-:S04]  /*c770*/  UMOV UR21, UR8 ;  /* 0x0000000800157c82 */ /* 0x000fc80008000000 */
[----:B------:R-:W-:Y:S01]  /*c780*/  IMAD R14, R15, UR6, R20 ;  /* 0x000000060f0e7c24 */ /* 0x000fe2000f8e0214 */
[----:B------:R-:W-:Y:S01]  /*c790*/  UIMAD.WIDE.U32 UR6, UR8, UR10, URZ ;  /* 0x0000000a080672a5 */ /* 0x000fe2000f8e003f */
[----:B------:R-:W0:Y:S01]  /*c7a0*/  LDC R15, c[0x0][0x3c8] ;  /* 0x0000f200ff0f7b82 */ /* 0x000e220000000800 */
[----:B------:R-:W-:Y:S02]  /*c7b0*/  R2UR UR10, R21 ;  /* 0x00000000150a72ca */ /* 0x000fe400000e0000 */
[----:B------:R-:W-:Y:S01]  /*c7c0*/  @UP0 USHF.R.U32.HI UR21, URZ, UR11, UR7 ;  /* 0x0000000b3f150299 */ /* 0x000fe20008011607 */
[----:B------:R-:W-:Y:S01]  /*c7d0*/  R2UR UR19, R14 ;  /* 0x000000000e1372ca */ /* 0x000fe200000e0000 */
[----:B------:R-:W-:Y:S01]  /*c7e0*/  VIADD R14, R11, 0x1 ;  /* 0x000000010b0e7836 */ /* 0x000fe20000000000 */
[----:B------:R-:W-:Y:S01]  /*c7f0*/  R2UR UR7, R13 ;  /* 0x000000000d0772ca */ /* 0x000fe200000e0000 */
[----:B------:R-:W-:Y:S01]  /*c800*/  @P2 IMAD.MOV R14, RZ, RZ, R11 ;  /* 0x000000ffff0e2224 */ /* 0x000fe200078e020b */
[----:B------:R-:W-:Y:S01]  /*c810*/  R2UR UR11, R0 ;  /* 0x00000000000b72ca */ /* 0x000fe200000e0000 */
[----:B------:R-:W-:Y:S01]  /*c820*/  UIADD3 UR6, -UR21, URZ, URZ ;  /* 0x0000003f15067290 */ /* 0x000fe2000fffe13f */
[----:B------:R-:W-:Y:S01]  /*c830*/  SEL R11, RZ, 0x1, P4 ;  /* 0x00000001ff0b7807 */ /* 0x000fe20002000000 */
[----:B------:R-:W-:-:S02]  /*c840*/  VIADD R13, R10, 0x1 ;  /* 0x000000010a0d7836 */ /* 0x000fc40000000000 */
[----:B------:R-:W-:Y:S01]  /*c850*/  UIMAD UR20, UR20, UR6, UR8 ;  /* 0x00000006141472a4 */ /* 0x000fe2000f8e0208 */
[----:B------:R-:W-:Y:S01]  /*c860*/  LOP3.LUT R6, R6, R11, RZ, 0x3c, !PT ;  /* 0x0000000b06067212 */ /* 0x000fe200078e3cff */
[----:B------:R-:W-:Y:S02]  /*c870*/  UIADD3 UR8, UR9, 0x28000, URZ ;  /* 0x0002800009087890 */ /* 0x000fe4000fffe03f */
[----:B------:R-:W-:Y:S02]  /*c880*/  UIMAD UR19, UR19, UR14, UR22 ;  /* 0x0000000e131372a4 */ /* 0x000fe4000f8e0216 */
[----:B------:R-:W-:Y:S02]  /*c890*/  UIMAD UR20, UR20, UR15, UR23 ;  /* 0x0000000f141472a4 */ /* 0x000fe4000f8e0217 */
[----:B------:R-:W-:Y:S02]  /*c8a0*/  UPRMT UR6, UR7, 0x5410, URZ ;  /* 0x0000541007067896 */ /* 0x000fe4000800003f */
[----:B------:R-:W-:Y:S01]  /*c8b0*/  ULOP3.LUT UR11, UR18, 0x20, UR11, 0xf8, !UPT ;  /* 0x00000020120b7892 */ /* 0x000fe2000f8ef80b */
[----:B0-----:R-:W-:Y:S01]  /*c8c0*/  ISETP.NE.AND P3, PT, R14, R15, PT ;  /* 0x0000000f0e00720c */ /* 0x001fe20003f65270 */
[----:B------:R-:W-:-:S03]  /*c8d0*/  UMOV UR9, UR17 ;  /* 0x0000001100097c82 */ /* 0x000fc60008000000 */
[----:B------:R-:W-:Y:S02]  /*c8e0*/  SEL R11, R14, RZ, P3 ;  /* 0x000000ff0e0b7207 */ /* 0x000fe40001800000 */
[----:B------:R0:W-:Y:S07]  /*c8f0*/  UTMALDG.4D.IM2COL [UR16], [UR4], UR6 ;  /* 0x00000010040073b4 */ /* 0x0001ee0008058006 */
[----:B------:R-:W-:Y:S01]  /*c900*/  @P3 IMAD.MOV R13, RZ, RZ, R10 ;  /* 0x000000ffff0d3224 */ /* 0x000fe200078e020a */
[----:B------:R0:W-:Y:S03]  /*c910*/  UTMALDG.4D.MULTICAST [UR8], [UR26], UR28, desc[UR24] ;  /* 0x000018081a0073b4 */ /* 0x0001e6000801981c */
[----:B------:R-:W-:Y:S01]  /*c920*/  IMAD.MOV.U32 R10, RZ, RZ, R13 ;  /* 0x000000ffff0a7224 */ /* 0x000fe200078e000d */
[----:B0-----:R-:W-:Y:S06]  /*c930*/  @P5 BRA `(.L_x_252) ;  /* 0xfffffff800945947 */ /* 0x001fec000383ffff */
.L_x_248:
[----:B------:R-:W-:Y:S01]  /*c940*/  ISETP.GE.U32.AND P2, PT, R3, 0x5, PT ;  /* 0x000000050300780c */ /* 0x000fe20003f46070 */
[----:B------:R-:W-:Y:S05]  /*c950*/  WARPSYNC.ALL ;  /* 0x0000000000007948 */ /* 0x000fea0003800000 */
[----:B------:R-:W-:-:S07]  /*c960*/  ELECT P1, URZ, PT ;  /* 0x00000000003f782f */ /* 0x000fce0003820000 */
[----:B------:R-:W-:-:S05]  /*c970*/  @P2 IMAD.WIDE.U32 R4, R3, -0x33333333, RZ ;  /* 0xcccccccd03042825 */ /* 0x000fca00078e00ff */
[----:B------:R-:W-:-:S04]  /*c980*/  @P2 SHF.R.U32.HI R0, RZ, 0x2, R5 ;  /* 0x00000002ff002819 */ /* 0x000fc80000011605 */
[----:B------:R-:W-:-:S04]  /*c990*/  @P2 LOP3.LUT R0, R0, 0x1, RZ, 0xc0, !PT ;  /* 0x0000000100002812 */ /* 0x000fc800078ec0ff */
[----:B------:R-:W-:Y:S01]  /*c9a0*/  @P2 ISETP.NE.U32.AND P0, PT, R0, 0x1, PT ;  /* 0x000000010000280c */ /* 0x000fe20003f05070 */
[----:B------:R-:W-:-:S12]  /*c9b0*/  @!P1 EXIT ;  /* 0x000000000000994d */ /* 0x000fd80003800000 */
[----:B------:R-:W-:Y:S01]  /*c9c0*/  LOP3.LUT R2, R2, 0x2, RZ, 0xfc, !PT ;  /* 0x0000000202027812 */ /* 0x000fe200078efcff */
[----:B------:R-:W-:Y:S01]  /*c9d0*/  IMAD.MOV.U32 R0, RZ, RZ, 0x1 ;  /* 0x00000001ff007424 */ /* 0x000fe200078e00ff */
[----:B------:R-:W-:Y:S02]  /*c9e0*/  @P2 ISETP.NE.U32.AND.EX P0, PT, RZ, RZ, PT, P0 ;  /* 0x000000ffff00220c */ /* 0x000fe40003f05100 */
[----:B------:R-:W-:Y:S02]  /*c9f0*/  ISETP.NE.AND P1, PT, R2, 0x3, PT ;  /* 0x000000030200780c */ /* 0x000fe40003f25270 */
[----:B------:R-:W-:-:S11]  /*ca00*/  @P2 SEL R0, RZ, 0x1, !P0 ;  /* 0x00000001ff002807 */ /* 0x000fd60004000000 */
[----:B------:R-:W-:Y:S05]  /*ca10*/  @!P1 BRA `(.L_x_253) ;  /* 0x0000000000049947 */ /* 0x000fea0003800000 */
[----:B------:R-:W-:Y:S01]  /*ca20*/  BPT.TRAP 0x1 ;  /* 0x000000040000795c */ /* 0x000fe20000300000 */
.L_x_253:
[----:B------:R-:W0:Y:S01]  /*ca30*/  S2R R7, SR_CgaCtaId ;  /* 0x0000000000077919 */ /* 0x000e220000008800 */
[----:B------:R-:W-:Y:S01]  /*ca40*/  IMAD.WIDE.U32 R4, R3, -0x33333333, RZ ;  /* 0xcccccccd03047825 */ /* 0x000fe200078e00ff */
[----:B------:R-:W-:-:S04]  /*ca50*/  MOV R2, 0x400 ;  /* 0x0000040000027802 */ /* 0x000fc80000000f00 */
[----:B------:R-:W-:Y:S02]  /*ca60*/  SHF.R.U32.HI R4, RZ, 0x2, R5 ;  /* 0x00000002ff047819 */ /* 0x000fe40000011605 */
[----:B------:R-:W-:-:S03]  /*ca70*/  SHF.L.U32 R5, R0, 0x1f, RZ ;  /* 0x0000001f00057819 */ /* 0x000fc600000006ff */
[----:B------:R-:W-:Y:S01]  /*ca80*/  IMAD R3, R4, -0x5, R3 ;  /* 0xfffffffb04037824 */ /* 0x000fe200078e0203 */
[----:B0-----:R-:W-:-:S05]  /*ca90*/  LEA R2, R7, R2, 0x18 ;  /* 0x0000000207027211 */ /* 0x001fca00078ec0ff */
[----:B------:R-:W-:-:S04]  /*caa0*/  VIADD R2, R2, 0x32028 ;  /* 0x0003202802027836 */ /* 0x000fc80000000000 */
[----:B------:R-:W-:-:S07]  /*cab0*/  IMAD R4, R3, 0x8, R2 ;  /* 0x0000000803047824 */ /* 0x000fce00078e0202 */
.L_x_254:
[----:B0-----:R0:W1:Y:S02]  /*cac0*/  SYNCS.PHASECHK.TRANS64.TRYWAIT P0, [R4+URZ], R5 ;  /* 0x00000005040075a7 */ /* 0x001064000800017f */
[----:B-1----:R-:W-:Y:S05]  /*cad0*/  @!P0 NANOSLEEP.SYNCS 0x989680 ;  /* 0x009896800000895d */ /* 0x002fea0003900000 */
[----:B------:R-:W1:Y:S02]  /*cae0*/  @!P0 SYNCS.PHASECHK.TRANS64 P0, [R4+URZ], R5 ;  /* 0x00000005040085a7 */ /* 0x000e64000800007f */
[----:B-1----:R-:W-:Y:S05]  /*caf0*/  @!P0 BRA `(.L_x_254) ;  /* 0xfffffffc00f08947 */ /* 0x002fea000383ffff */
[----:B------:R-:W-:-:S05]  /*cb00*/  VIADD R3, R3, 0x1 ;  /* 0x0000000103037836 */ /* 0x000fca0000000000 */
[----:B------:R-:W-:-:S04]  /*cb10*/  ISETP.NE.AND P0, PT, R3, 0x5, PT ;  /* 0x000000050300780c */ /* 0x000fc80003f05270 */
[----:B0-----:R-:W-:Y:S02]  /*cb20*/  SEL R5, RZ, 0x1, P0 ;  /* 0x00000001ff057807 */ /* 0x001fe40000000000 */
[----:B------:R-:W-:Y:S02]  /*cb30*/  SEL R3, R3, RZ, P0 ;  /* 0x000000ff03037207 */ /* 0x000fe40000000000 */
[----:B------:R-:W-:-:S03]  /*cb40*/  LOP3.LUT R7, R0, R5, RZ, 0x3c, !PT ;  /* 0x0000000500077212 */ /* 0x000fc600078e3cff */
[----:B------:R-:W-:Y:S01]  /*cb50*/  IMAD R0, R3, 0x8, R2 ;  /* 0x0000000803007824 */ /* 0x000fe200078e0202 */
[----:B------:R-:W-:-:S07]  /*cb60*/  SHF.L.U32 R5, R7, 0x1f, RZ ;  /* 0x0000001f07057819 */ /* 0x000fce00000006ff */
.L_x_255:
        /* <DEDUP_REMOVED lines=11> */
.L_x_256:
        /* <DEDUP_REMOVED lines=11> */
.L_x_257:
        /* <DEDUP_REMOVED lines=11> */
.L_x_258:
[----:B0-----:R0:W1:Y:S02]  /*cd80*/  SYNCS.PHASECHK.TRANS64.TRYWAIT P0, [R3+URZ], R0 ;  /* 0x00000000030075a7 */ /* 0x001064000800017f */
[----:B-1----:R-:W-:Y:S05]  /*cd90*/  @!P0 NANOSLEEP.SYNCS 0x989680 ;  /* 0x009896800000895d */ /* 0x002fea0003900000 */
[----:B------:R-:W1:Y:S02]  /*cda0*/  @!P0 SYNCS.PHASECHK.TRANS64 P0, [R3+URZ], R0 ;  /* 0x00000000030085a7 */ /* 0x000e64000800007f */
[----:B-1----:R-:W-:Y:S05]  /*cdb0*/  @P0 EXIT ;  /* 0x000000000000094d */ /* 0x002fea0003800000 */
[----:B------:R-:W-:Y:S05]  /*cdc0*/  BRA `(.L_x_258) ;  /* 0xfffffffc00ec7947 */ /* 0x000fea000383ffff */
.L_x_259:
[----:B------:R-:W-:-:S00]  /*cdd0*/  BRA `(.L_x_259) ;  /* 0xfffffffc00fc7947 */ /* 0x000fc0000383ffff */
[----:B------:R-:W-:-:S00]  /*cde0*/  NOP ;  /* 0x0000000000007918 */ /* 0x000fc00000000000 */
        /* <DEDUP_REMOVED lines=9> */
.L_x_260:


//--------------------- .nv.shared._ZN7cutlass13device_kernelINS_4conv6kernel13ConvUniversalINS1_16ConvProblemShapeILNS1_8OperatorE1ELi2EEENS1_10collective14CollectiveConvINS1_46MainloopSm90TmaGmmaWarpSpecializedImplicitGemmILS5_1ELi5ELi2EN4cute5tupleIJNSA_1CILi2EEENSC_ILi1EEESE_EEENS1_36KernelImplicitTmaWarpSpecializedSm90ELi1EEENSB_IJNSC_ILi256EEENSC_ILi64EEENSB_IJSJ_EEEEEENS_10bfloat16_tESM_NSA_8TiledMMAINSA_8MMA_AtomIJNSA_4SM904GMMA27MMA_64x64x16_F32BF16BF16_SSILNSQ_5MajorE0ELSS_1ELNSQ_7ScaleInE1ELST_1EEEEEENSA_6LayoutINSB_IJSE_SE_SE_EEENSB_IJNSC_ILi0EEESY_SY_EEEEENSB_IJNSA_10UnderscoreES11_S11_EEEEENS7_6detail26Sm90ImplicitGemmTileTraitsINSA_20SM90_TMA_LOAD_IM2COLENSA_14ComposedLayoutINSA_7SwizzleILi3ELi4ELi3EEENSA_18smem_ptr_flag_bitsILi16EEENSW_INSB_IJNSB_IJNSC_ILi8EEENSC_ILi32EEEEEENSB_IJSJ_SE_EEENSB_IJSE_NSC_ILi5EEEEEEEEENSB_IJNSB_IJSJ_NSC_ILi512EEEEEENSB_IJSE_SY_EEENSB_IJSY_NSC_ILi16384EEEEEEEEEEEEEvEENS15_INSA_23SM90_TMA_LOAD_MULTICASTENS17_IS19_S1B_NSW_INSB_IJS1F_NSB_IJS1C_S1C_EEES1H_EEENSB_IJS1L_S1K_NSB_IJSY_NSC_ILi4096EEEEEEEEEEEEEvEEEENS_8epilogue10collective6detail29Sm90TmaWarpSpecializedAdapterINS23_15DefaultEpilogueISM_NSB_IJNSB_IJlllEEESE_SY_EEES28_NS22_6thread17LinearCombinationISM_Li1EffLNS29_9ScaleType4KindE0ELNS_15FloatRoundStyleE2ESM_EENS_4gemm15EpilogueDefaultEEEEEvvEEEEvNT_6ParamsE --------------------------
	.section	.nv.shared._ZN7cutlass13device_kernelINS_4conv6kernel13ConvUniversalINS1_16ConvProblemShapeILNS1_8OperatorE1ELi2EEENS1_10collective14CollectiveConvINS1_46MainloopSm90TmaGmmaWarpSpecializedImplicitGemmILS5_1ELi5ELi2EN4cute5tupleIJNSA_1CILi2EEENSC_ILi1EEESE_EEENS1_36KernelImplicitTmaWarpSpecializedSm90ELi1EEENSB_IJNSC_ILi256EEENSC_ILi64EEENSB_IJSJ_EEEEEENS_10bfloat16_tESM_NSA_8TiledMMAINSA_8MMA_AtomIJNSA_4SM904GMMA27MMA_64x64x16_F32BF16BF16_SSILNSQ_5MajorE0ELSS_1ELNSQ_7ScaleInE1ELST_1EEEEEENSA_6LayoutINSB_IJSE_SE_SE_EEENSB_IJNSC_ILi0EEESY_SY_EEEEENSB_IJNSA_10UnderscoreES11_S11_EEEEENS7_6detail26Sm90ImplicitGemmTileTraitsINSA_20SM90_TMA_LOAD_IM2COLENSA_14ComposedLayoutINSA_7SwizzleILi3ELi4ELi3EEENSA_18smem_ptr_flag_bitsILi16EEENSW_INSB_IJNSB_IJNSC_ILi8EEENSC_ILi32EEEEEENSB_IJSJ_SE_EEENSB_IJSE_NSC_ILi5EEEEEEEEENSB_IJNSB_IJSJ_NSC_ILi512EEEEEENSB_IJSE_SY_EEENSB_IJSY_NSC_ILi16384EEEEEEEEEEEEEvEENS15_INSA_23SM90_TMA_LOAD_MULTICASTENS17_IS19_S1B_NSW_INSB_IJS1F_NSB_IJS1C_S1C_EEES1H_EEENSB_IJS1L_S1K_NSB_IJSY_NSC_ILi4096EEEEEEEEEEEEEvEEEENS_8epilogue10collective6detail29Sm90TmaWarpSpecializedAdapterINS23_15DefaultEpilogueISM_NSB_IJNSB_IJlllEEESE_SY_EEES28_NS22_6thread17LinearCombinationISM_Li1EffLNS29_9ScaleType4KindE0ELNS_15FloatRoundStyleE2ESM_EENS_4gemm15EpilogueDefaultEEEEEvvEEEEvNT_6ParamsE,"aw",@nobits
	.sectionflags	@""
	.align	16
	.zero		1024


//--------------------- .nv.shared.reserved.0     --------------------------
	.section	.nv.shared.reserved.0,"aw",@nobits
	.weak		__nv_reservedSMEM_offset_0_alias
	.size		__nv_reservedSMEM_offset_0_alias, 0, 0
	.other		__nv_reservedSMEM_offset_0_alias,@"STO_CUDA_RESERVED_SHARED STV_DEFAULT"
__nv_reservedSMEM_offset_0_alias:
	.zero		0


//--------------------- .nv.global                --------------------------
	.section	.nv.global,"aw",@nobits
.nv.global:
	.type		_ZN39_INTERNAL_e671a126_4_k_cu_c4eb1b16_29194cute1_E,@object
	.size		_ZN39_INTERNAL_e671a126_4_k_cu_c4eb1b16_29194cute1_E,(_ZN39_INTERNAL_e671a126_4_k_cu_c4eb1b16_29194cuda3std3__45__cpo6cbeginE - _ZN39_INTERNAL_e671a126_4_k_cu_c4eb1b16_29194cute1_E)
_ZN39_INTERNAL_e671a126_4_k_cu_c4eb1b16_29194cute1_E:
	.zero		1
	.type		_ZN39_INTERNAL_e671a126_4_k_cu_c4eb1b16_29194cuda3std3__45__cpo6cbeginE,@object
	.size		_ZN39_INTERNAL_e671a126_4_k_cu_c4eb1b16_29194cuda3std3__45__cpo6cbeginE,(_ZN39_INTERNAL_e671a126_4_k_cu_c4eb1b16_29194cuda3std3__48in_placeE - _ZN39_INTERNAL_e671a126_4_k_cu_c4eb1b16_29194cuda3std3__45__cpo6cbeginE)
_ZN39_INTERNAL_e671a126_4_k_cu_c4eb1b16_29194cuda3std3__45__cpo6cbeginE:
	.zero		1
	.type		_ZN39_INTERNAL_e671a126_4_k_cu_c4eb1b16_29194cuda3std3__48in_placeE,@object
	.size		_ZN39_INTERNAL_e671a126_4_k_cu_c4eb1b16_29194cuda3std3__48in_placeE,(_ZN39_INTERNAL_e671a126_4_k_cu_c4eb1b16_29194cuda3std6ranges3__45__cpo9iter_moveE - _ZN39_INTERNAL_e671a126_4_k_cu_c4eb1b16_29194cuda3std3__48in_placeE)
_ZN39_INTERNAL_e671a126_4_k_cu_c4eb1b16_29194cuda3std3__48in_placeE:
	.zero		1
	.type		_ZN39_INTERNAL_e671a126_4_k_cu_c4eb1b16_29194cuda3std6ranges3__45__cpo9iter_moveE,@object
	.size		_ZN39_INTERNAL_e671a126_4_k_cu_c4eb1b16_29194cuda3std6ranges3__45__cpo9iter_moveE,(_ZN39_INTERNAL_e671a126_4_k_cu_c4eb1b16_29194cuda3std3__45__cpo5beginE - _ZN39_INTERNAL_e671a126_4_k_cu_c4eb1b16_29194cuda3std6ranges3__45__cpo9iter_moveE)
_ZN39_INTERNAL_e671a126_4_k_cu_c4eb1b16_29194cuda3std6ranges3__45__cpo9iter_moveE:
	.zero		1
	.type		_ZN39_INTERNAL_e671a126_4_k_cu_c4eb1b16_29194cuda3std3__45__cpo5beginE,@object
	.size		_ZN39_INTERNAL_e671a126_4_k_cu_c4eb1b16_29194cuda3std3__45__cpo5beginE,(_ZN39_INTERNAL_e671a126_4_k_cu_c4eb1b16_29194cuda3std3__441_GLOBAL__N__e671a126_4_k_cu_c4eb1b16_29196ignoreE - _ZN39_INTERNAL_e671a126_4_k_cu_c4eb1b16_29194cuda3std3__45__cpo5beginE)
_ZN39_INTERNAL_e671a126_4_k_cu_c4eb1b16_29194cuda3std3__45__cpo5beginE:
	.zero		1
	.type		_ZN39_INTERNAL_e671a126_4_k_cu_c4eb1b16_29194cuda3std3__441_GLOBAL__N__e671a126_4_k_cu_c4eb1b16_29196ignoreE,@object
	.size		_ZN39_INTERNAL_e671a126_4_k_cu_c4eb1b16_29194cuda3std3__441_GLOBAL__N__e671a126_4_k_cu_c4eb1b16_29196ignoreE,(_ZN39_INTERNAL_e671a126_4_k_cu_c4eb1b16_29194cute7productE - _ZN39_INTERNAL_e671a126_4_k_cu_c4eb1b16_29194cuda3std3__441_GLOBAL__N__e671a126_4_k_cu_c4eb1b16_29196ignoreE)
_ZN39_INTERNAL_e671a126_4_k_cu_c4eb1b16_29194cuda3std3__441_GLOBAL__N__e671a126_4_k_cu_c4eb1b16_29196ignoreE:
	.zero		1
	.type		_ZN39_INTERNAL_e671a126_4_k_cu_c4eb1b16_29194cute7productE,@object
	.size		_ZN39_INTERNAL_e671a126_4_k_cu_c4eb1b16_29194cute7productE,(_ZN39_INTERNAL_e671a126_4_k_cu_c4eb1b16_29194cuda3std3__45__cpo3endE - _ZN39_INTERNAL_e671a126_4_k_cu_c4eb1b16_29194cute7productE)
_ZN39_INTERNAL_e671a126_4_k_cu_c4eb1b16_29194cute7productE:
	.zero		1
	.type		_ZN39_INTERNAL_e671a126_4_k_cu_c4eb1b16_29194cuda3std3__45__cpo3endE,@object
	.size		_ZN39_INTERNAL_e671a126_4_k_cu_c4eb1b16_29194cuda3std3__45__cpo3endE,(_ZN39_INTERNAL_e671a126_4_k_cu_c4eb1b16_29194cuda3std3__419piecewise_constructE - _ZN39_INTERNAL_e671a126_4_k_cu_c4eb1b16_29194cuda3std3__45__cpo3endE)
_ZN39_INTERNAL_e671a126_4_k_cu_c4eb1b16_29194cuda3std3__45__cpo3endE:
	.zero		1
	.type		_ZN39_INTERNAL_e671a126_4_k_cu_c4eb1b16_29194cuda3std3__419piecewise_constructE,@object
	.size		_ZN39_INTERNAL_e671a126_4_k_cu_c4eb1b16_29194cuda3std3__419piecewise_constructE,(_ZN39_INTERNAL_e671a126_4_k_cu_c4eb1b16_29194cuda3std3__45__cpo4cendE - _ZN39_INTERNAL_e671a126_4_k_cu_c4eb1b16_29194cuda3std3__419piecewise_constructE)
_ZN39_INTERNAL_e671a126_4_k_cu_c4eb1b16_29194cuda3std3__419piecewise_constructE:
	.zero		1
	.type		_ZN39_INTERNAL_e671a126_4_k_cu_c4eb1b16_29194cuda3std3__45__cpo4cendE,@object
	.size		_ZN39_INTERNAL_e671a126_4_k_cu_c4eb1b16_29194cuda3std3__45__cpo4cendE,(_ZN39_INTERNAL_e671a126_4_k_cu_c4eb1b16_29194cuda3std6ranges3__45__cpo4swapE - _ZN39_INTERNAL_e671a126_4_k_cu_c4eb1b16_29194cuda3std3__45__cpo4cendE)
_ZN39_INTERNAL_e671a126_4_k_cu_c4eb1b16_29194cuda3std3__45__cpo4cendE:
	.zero		1
	.type		_ZN39_INTERNAL_e671a126_4_k_cu_c4eb1b16_29194cuda3std6ranges3__45__cpo4swapE,@object
	.size		_ZN39_INTERNAL_e671a126_4_k_cu_c4eb1b16_29194cuda3std6ranges3__45__cpo4swapE,(.L_7 - _ZN39_INTERNAL_e671a126_4_k_cu_c4eb1b16_29194cuda3std6ranges3__45__cpo4swapE)
_ZN39_INTERNAL_e671a126_4_k_cu_c4eb1b16_29194cuda3std6ranges3__45__cpo4swapE:
	.zero		1
.L_7:


//--------------------- .nv.constant0._ZN7cutlass13device_kernelINS_4conv6kernel13ConvUniversalINS1_16ConvProblemShapeILNS1_8OperatorE1ELi2EEENS1_10collective14CollectiveConvINS1_46MainloopSm90TmaGmmaWarpSpecializedImplicitGemmILS5_1ELi5ELi2EN4cute5tupleIJNSA_1CILi2EEENSC_ILi1EEESE_EEENS1_36KernelImplicitTmaWarpSpecializedSm90ELi1EEENSB_IJNSC_ILi256EEENSC_ILi64EEENSB_IJSJ_EEEEEENS_10bfloat16_tESM_NSA_8TiledMMAINSA_8MMA_AtomIJNSA_4SM904GMMA27MMA_64x64x16_F32BF16BF16_SSILNSQ_5MajorE0ELSS_1ELNSQ_7ScaleInE1ELST_1EEEEEENSA_6LayoutINSB_IJSE_SE_SE_EEENSB_IJNSC_ILi0EEESY_SY_EEEEENSB_IJNSA_10UnderscoreES11_S11_EEEEENS7_6detail26Sm90ImplicitGemmTileTraitsINSA_20SM90_TMA_LOAD_IM2COLENSA_14ComposedLayoutINSA_7SwizzleILi3ELi4ELi3EEENSA_18smem_ptr_flag_bitsILi16EEENSW_INSB_IJNSB_IJNSC_ILi8EEENSC_ILi32EEEEEENSB_IJSJ_SE_EEENSB_IJSE_NSC_ILi5EEEEEEEEENSB_IJNSB_IJSJ_NSC_ILi512EEEEEENSB_IJSE_SY_EEENSB_IJSY_NSC_ILi16384EEEEEEEEEEEEEvEENS15_INSA_23SM90_TMA_LOAD_MULTICASTENS17_IS19_S1B_NSW_INSB_IJS1F_NSB_IJS1C_S1C_EEES1H_EEENSB_IJS1L_S1K_NSB_IJSY_NSC_ILi4096EEEEEEEEEEEEEvEEEENS_8epilogue10collective6detail29Sm90TmaWarpSpecializedAdapterINS23_15DefaultEpilogueISM_NSB_IJNSB_IJlllEEESE_SY_EEES28_NS22_6thread17LinearCombinationISM_Li1EffLNS29_9ScaleType4KindE0ELNS_15FloatRoundStyleE2ESM_EENS_4gemm15EpilogueDefaultEEEEEvvEEEEvNT_6ParamsE --------------------------
	.section	.nv.constant0._ZN7cutlass13device_kernelINS_4conv6kernel13ConvUniversalINS1_16ConvProblemShapeILNS1_8OperatorE1ELi2EEENS1_10collective14CollectiveConvINS1_46MainloopSm90TmaGmmaWarpSpecializedImplicitGemmILS5_1ELi5ELi2EN4cute5tupleIJNSA_1CILi2EEENSC_ILi1EEESE_EEENS1_36KernelImplicitTmaWarpSpecializedSm90ELi1EEENSB_IJNSC_ILi256EEENSC_ILi64EEENSB_IJSJ_EEEEEENS_10bfloat16_tESM_NSA_8TiledMMAINSA_8MMA_AtomIJNSA_4SM904GMMA27MMA_64x64x16_F32BF16BF16_SSILNSQ_5MajorE0ELSS_1ELNSQ_7ScaleInE1ELST_1EEEEEENSA_6LayoutINSB_IJSE_SE_SE_EEENSB_IJNSC_ILi0EEESY_SY_EEEEENSB_IJNSA_10UnderscoreES11_S11_EEEEENS7_6detail26Sm90ImplicitGemmTileTraitsINSA_20SM90_TMA_LOAD_IM2COLENSA_14ComposedLayoutINSA_7SwizzleILi3ELi4ELi3EEENSA_18smem_ptr_flag_bitsILi16EEENSW_INSB_IJNSB_IJNSC_ILi8EEENSC_ILi32EEEEEENSB_IJSJ_SE_EEENSB_IJSE_NSC_ILi5EEEEEEEEENSB_IJNSB_IJSJ_NSC_ILi512EEEEEENSB_IJSE_SY_EEENSB_IJSY_NSC_ILi16384EEEEEEEEEEEEEvEENS15_INSA_23SM90_TMA_LOAD_MULTICASTENS17_IS19_S1B_NSW_INSB_IJS1F_NSB_IJS1C_S1C_EEES1H_EEENSB_IJS1L_S1K_NSB_IJSY_NSC_ILi4096EEEEEEEEEEEEEvEEEENS_8epilogue10collective6detail29Sm90TmaWarpSpecializedAdapterINS23_15DefaultEpilogueISM_NSB_IJNSB_IJlllEEESE_SY_EEES28_NS22_6thread17LinearCombinationISM_Li1EffLNS29_9ScaleType4KindE0ELNS_15FloatRoundStyleE2ESM_EENS_4gemm15EpilogueDefaultEEEEEvvEEEEvNT_6ParamsE,"a",@progbits
	.sectionflags	@""
	.align	4
.nv.constant0._ZN7cutlass13device_kernelINS_4conv6kernel13ConvUniversalINS1_16ConvProblemShapeILNS1_8OperatorE1ELi2EEENS1_10collective14CollectiveConvINS1_46MainloopSm90TmaGmmaWarpSpecializedImplicitGemmILS5_1ELi5ELi2EN4cute5tupleIJNSA_1CILi2EEENSC_ILi1EEESE_EEENS1_36KernelImplicitTmaWarpSpecializedSm90ELi1EEENSB_IJNSC_ILi256EEENSC_ILi64EEENSB_IJSJ_EEEEEENS_10bfloat16_tESM_NSA_8TiledMMAINSA_8MMA_AtomIJNSA_4SM904GMMA27MMA_64x64x16_F32BF16BF16_SSILNSQ_5MajorE0ELSS_1ELNSQ_7ScaleInE1ELST_1EEEEEENSA_6LayoutINSB_IJSE_SE_SE_EEENSB_IJNSC_ILi0EEESY_SY_EEEEENSB_IJNSA_10UnderscoreES11_S11_EEEEENS7_6detail26Sm90ImplicitGemmTileTraitsINSA_20SM90_TMA_LOAD_IM2COLENSA_14ComposedLayoutINSA_7SwizzleILi3ELi4ELi3EEENSA_18smem_ptr_flag_bitsILi16EEENSW_INSB_IJNSB_IJNSC_ILi8EEENSC_ILi32EEEEEENSB_IJSJ_SE_EEENSB_IJSE_NSC_ILi5EEEEEEEEENSB_IJNSB_IJSJ_NSC_ILi512EEEEEENSB_IJSE_SY_EEENSB_IJSY_NSC_ILi16384EEEEEEEEEEEEEvEENS15_INSA_23SM90_TMA_LOAD_MULTICASTENS17_IS19_S1B_NSW_INSB_IJS1F_NSB_IJS1C_S1C_EEES1H_EEENSB_IJS1L_S1K_NSB_IJSY_NSC_ILi4096EEEEEEEEEEEEEvEEEENS_8epilogue10collective6detail29Sm90TmaWarpSpecializedAdapterINS23_15DefaultEpilogueISM_NSB_IJNSB_IJlllEEESE_SY_EEES28_NS22_6thread17LinearCombinationISM_Li1EffLNS29_9ScaleType4KindE0ELNS_15FloatRoundStyleE2ESM_EENS_4gemm15EpilogueDefaultEEEEEvvEEEEvNT_6ParamsE:
	.zero		1536


//--------------------- SYMBOLS --------------------------

	.type		.nv.reservedSmem.offset0,@object
	.size		.nv.reservedSmem.offset0,0x4
